// auto-generated by cutlass_sweep.gemm — config: {"arch": "sm_90", "cluster_m": 2, "cluster_n": 1, "dtype": "fp16", "dtype_b": "fp16", "layout": "nt", "stages": 0, "tile_k": 128, "tile_m": 64, "tile_n": 240}
#include "cutlass/cutlass.h"
#include "cutlass/gemm/collective/collective_builder.hpp"
#include "cutlass/gemm/device/gemm_universal_adapter.h"
#include "cutlass/gemm/kernel/gemm_universal.hpp"
#include "cutlass/epilogue/collective/collective_builder.hpp"

using ElemA = cutlass::half_t;
using ElemB = cutlass::half_t;
using ElemCD = cutlass::half_t;
using Acc  = float;
using TileShape    = cute::Shape<cute::_64, cute::_240, cute::_128>;
using ClusterShape = cute::Shape<cute::_2, cute::_1, cute::_1>;

using CollectiveEpilogue = typename cutlass::epilogue::collective::CollectiveBuilder<
    cutlass::arch::Sm90, cutlass::arch::OpClassTensorOp,
    TileShape, ClusterShape,
    cutlass::epilogue::collective::EpilogueTileAuto,
    Acc, Acc,
    ElemCD, cutlass::layout::RowMajor, 128 / cutlass::sizeof_bits<ElemCD>::value,
    ElemCD, cutlass::layout::RowMajor, 128 / cutlass::sizeof_bits<ElemCD>::value,
    cutlass::epilogue::collective::EpilogueScheduleAuto
  >::CollectiveOp;

using CollectiveMainloop = typename cutlass::gemm::collective::CollectiveBuilder<
    cutlass::arch::Sm90, cutlass::arch::OpClassTensorOp,
    ElemA, cutlass::layout::RowMajor, 128 / cutlass::sizeof_bits<ElemA>::value,
    ElemB, cutlass::layout::ColumnMajor, 128 / cutlass::sizeof_bits<ElemB>::value,
    Acc,
    TileShape, ClusterShape,
    cutlass::gemm::collective::StageCountAutoCarveout<static_cast<int>(sizeof(typename CollectiveEpilogue::SharedStorage))>,
    cutlass::gemm::collective::KernelScheduleAuto
  >::CollectiveOp;

using GemmKernel = cutlass::gemm::kernel::GemmUniversal<
    cute::Shape<int,int,int,int>,
    CollectiveMainloop,
    CollectiveEpilogue
>;
using Gemm = cutlass::gemm::device::GemmUniversalAdapter<GemmKernel>;

// Force the device kernel symbol into the cubin without needing a host main.
auto* _anchor = &cutlass::device_kernel<GemmKernel>;


// ===== COMPILED SASS (sm_90a) =====

	.target	sm_90a

	.elftype	@"ET_EXEC"


//--------------------- .note.nv.tkinfo           --------------------------
	.section	.note.nv.tkinfo,"",@"SHT_NOTE"
	.sectionflags	@"SHF_NOTE_NV_TKINFO"
	.tkinfo
        /*0018*/ 	.word	0x00000002
        /*0030*/ 	.string	""
        /*0030*/ 	.string	"ptxas"
        /*0030*/ 	.string	"Cuda compilation tools, release 13.0, V13.0.88"
        /*0030*/ 	.string	"Build cuda_13.0.r13.0/compiler.36424714_0"
        /*0030*/ 	.string	"-arch sm_90a -m 64 "



//--------------------- .note.nv.cuinfo           --------------------------
	.section	.note.nv.cuinfo,"",@"SHT_NOTE"
	.sectionflags	@"SHF_NOTE_NV_CUINFO"
        /*0018*/ 	.short	0x0002
        /*001a*/ 	.short	0x005a
        /*001c*/ 	.short	0x0082
	.zero		2


//--------------------- .nv.info                  --------------------------
	.section	.nv.info,"",@"SHT_CUDA_INFO"
	.align	4


	//----- nvinfo : EIATTR_REGCOUNT
	.align		4
        /*0000*/ 	.byte	0x04, 0x2f
        /*0002*/ 	.short	(.L_15 - .L_14)
	.align		4
.L_14:
        /*0004*/ 	.word	index@(_ZN7cutlass13device_kernelINS_4gemm6kernel13GemmUniversalIN4cute5tupleIJiiiiEEENS1_10collective13CollectiveMmaINS1_34MainloopSm90TmaGmmaWarpSpecializedILi2ENS5_IJNS4_1CILi2EEENSA_ILi1EEESC_EEENS1_32KernelTmaWarpSpecializedPingpongEEENS5_IJNSA_ILi64EEENSA_ILi240EEENSA_ILi128EEEEEENS_6half_tENS5_IJlSC_lEEESK_SL_NS4_8TiledMMAINS4_8MMA_AtomIJNS4_4SM904GMMA25MMA_64x16x16_F32F16F16_SSILNSP_5MajorE0ELSR_0ELNSP_7ScaleInE1ELSS_1EEEEEENS4_6LayoutINS5_IJSC_SC_SC_EEENS5_IJNSA_ILi0EEESX_SX_EEEEENS5_IJNS4_10UnderscoreES10_S10_EEEEENS4_13SM90_TMA_LOADENS4_14ComposedLayoutINS4_7SwizzleILi3ELi4ELi3EEENS4_18smem_ptr_flag_bitsILi16EEENSV_INS5_IJNSA_ILi8EEESG_EEENS5_IJSG_SC_EEEEEEEvNS4_8identityENS4_23SM90_TMA_LOAD_MULTICASTES1D_vS1E_EENS_8epilogue10collective6detail29Sm90TmaWarpSpecializedAdapterINS1I_15DefaultEpilogueISK_SL_SL_NS1H_6thread17LinearCombinationISK_Li1EffLNS1M_9ScaleType4KindE0ELNS_15FloatRoundStyleE2ESK_EENS1_15EpilogueDefaultEEEEEvvEEEEvNT_6ParamsE)
        /*0008*/ 	.word	0x000000a8


	//----- nvinfo : EIATTR_FRAME_SIZE
	.align		4
.L_15:
        /*000c*/ 	.byte	0x04, 0x11
        /*000e*/ 	.short	(.L_17 - .L_16)
	.align		4
.L_16:
        /*0010*/ 	.word	index@(_ZN7cutlass13device_kernelINS_4gemm6kernel13GemmUniversalIN4cute5tupleIJiiiiEEENS1_10collective13CollectiveMmaINS1_34MainloopSm90TmaGmmaWarpSpecializedILi2ENS5_IJNS4_1CILi2EEENSA_ILi1EEESC_EEENS1_32KernelTmaWarpSpecializedPingpongEEENS5_IJNSA_ILi64EEENSA_ILi240EEENSA_ILi128EEEEEENS_6half_tENS5_IJlSC_lEEESK_SL_NS4_8TiledMMAINS4_8MMA_AtomIJNS4_4SM904GMMA25MMA_64x16x16_F32F16F16_SSILNSP_5MajorE0ELSR_0ELNSP_7ScaleInE1ELSS_1EEEEEENS4_6LayoutINS5_IJSC_SC_SC_EEENS5_IJNSA_ILi0EEESX_SX_EEEEENS5_IJNS4_10UnderscoreES10_S10_EEEEENS4_13SM90_TMA_LOADENS4_14ComposedLayoutINS4_7SwizzleILi3ELi4ELi3EEENS4_18smem_ptr_flag_bitsILi16EEENSV_INS5_IJNSA_ILi8EEESG_EEENS5_IJSG_SC_EEEEEEEvNS4_8identityENS4_23SM90_TMA_LOAD_MULTICASTES1D_vS1E_EENS_8epilogue10collective6detail29Sm90TmaWarpSpecializedAdapterINS1I_15DefaultEpilogueISK_SL_SL_NS1H_6thread17LinearCombinationISK_Li1EffLNS1M_9ScaleType4KindE0ELNS_15FloatRoundStyleE2ESK_EENS1_15EpilogueDefaultEEEEEvvEEEEvNT_6ParamsE)
        /*0014*/ 	.word	0x00000000


	//----- nvinfo : EIATTR_MIN_STACK_SIZE
	.align		4
.L_17:
        /*0018*/ 	.byte	0x04, 0x12
        /*001a*/ 	.short	(.L_19 - .L_18)
	.align		4
.L_18:
        /*001c*/ 	.word	index@(_ZN7cutlass13device_kernelINS_4gemm6kernel13GemmUniversalIN4cute5tupleIJiiiiEEENS1_10collective13CollectiveMmaINS1_34MainloopSm90TmaGmmaWarpSpecializedILi2ENS5_IJNS4_1CILi2EEENSA_ILi1EEESC_EEENS1_32KernelTmaWarpSpecializedPingpongEEENS5_IJNSA_ILi64EEENSA_ILi240EEENSA_ILi128EEEEEENS_6half_tENS5_IJlSC_lEEESK_SL_NS4_8TiledMMAINS4_8MMA_AtomIJNS4_4SM904GMMA25MMA_64x16x16_F32F16F16_SSILNSP_5MajorE0ELSR_0ELNSP_7ScaleInE1ELSS_1EEEEEENS4_6LayoutINS5_IJSC_SC_SC_EEENS5_IJNSA_ILi0EEESX_SX_EEEEENS5_IJNS4_10UnderscoreES10_S10_EEEEENS4_13SM90_TMA_LOADENS4_14ComposedLayoutINS4_7SwizzleILi3ELi4ELi3EEENS4_18smem_ptr_flag_bitsILi16EEENSV_INS5_IJNSA_ILi8EEESG_EEENS5_IJSG_SC_EEEEEEEvNS4_8identityENS4_23SM90_TMA_LOAD_MULTICASTES1D_vS1E_EENS_8epilogue10collective6detail29Sm90TmaWarpSpecializedAdapterINS1I_15DefaultEpilogueISK_SL_SL_NS1H_6thread17LinearCombinationISK_Li1EffLNS1M_9ScaleType4KindE0ELNS_15FloatRoundStyleE2ESK_EENS1_15EpilogueDefaultEEEEEvvEEEEvNT_6ParamsE)
        /*0020*/ 	.word	0x00000000
.L_19:


//--------------------- .nv.compat                --------------------------
	.section	.nv.compat,"",@"SHT_CUDA_COMPAT_INFO"
	.align	4
        /*0000*/ 	.byte	0x02, 0x09, 0x01, 0x00, 0x02, 0x02, 0x04, 0x00, 0x02, 0x05, 0x05, 0x00, 0x03, 0x07, 0x01, 0x01
        /*0010*/ 	.byte	0x02, 0x03, 0x01, 0x00, 0x02, 0x06, 0x01, 0x00, 0x04, 0x0b, 0x08, 0x00, 0x00, 0x00, 0x00, 0x00
        /*0020*/ 	.byte	0x00, 0x00, 0x00, 0x00


//--------------------- .nv.info._ZN7cutlass13device_kernelINS_4gemm6kernel13GemmUniversalIN4cute5tupleIJiiiiEEENS1_10collective13CollectiveMmaINS1_34MainloopSm90TmaGmmaWarpSpecializedILi2ENS5_IJNS4_1CILi2EEENSA_ILi1EEESC_EEENS1_32KernelTmaWarpSpecializedPingpongEEENS5_IJNSA_ILi64EEENSA_ILi240EEENSA_ILi128EEEEEENS_6half_tENS5_IJlSC_lEEESK_SL_NS4_8TiledMMAINS4_8MMA_AtomIJNS4_4SM904GMMA25MMA_64x16x16_F32F16F16_SSILNSP_5MajorE0ELSR_0ELNSP_7ScaleInE1ELSS_1EEEEEENS4_6LayoutINS5_IJSC_SC_SC_EEENS5_IJNSA_ILi0EEESX_SX_EEEEENS5_IJNS4_10UnderscoreES10_S10_EEEEENS4_13SM90_TMA_LOADENS4_14ComposedLayoutINS4_7SwizzleILi3ELi4ELi3EEENS4_18smem_ptr_flag_bitsILi16EEENSV_INS5_IJNSA_ILi8EEESG_EEENS5_IJSG_SC_EEEEEEEvNS4_8identityENS4_23SM90_TMA_LOAD_MULTICASTES1D_vS1E_EENS_8epilogue10collective6detail29Sm90TmaWarpSpecializedAdapterINS1I_15DefaultEpilogueISK_SL_SL_NS1H_6thread17LinearCombinationISK_Li1EffLNS1M_9ScaleType4KindE0ELNS_15FloatRoundStyleE2ESK_EENS1_15EpilogueDefaultEEEEEvvEEEEvNT_6ParamsE --------------------------
	.section	.nv.info._ZN7cutlass13device_kernelINS_4gemm6kernel13GemmUniversalIN4cute5tupleIJiiiiEEENS1_10collective13CollectiveMmaINS1_34MainloopSm90TmaGmmaWarpSpecializedILi2ENS5_IJNS4_1CILi2EEENSA_ILi1EEESC_EEENS1_32KernelTmaWarpSpecializedPingpongEEENS5_IJNSA_ILi64EEENSA_ILi240EEENSA_ILi128EEEEEENS_6half_tENS5_IJlSC_lEEESK_SL_NS4_8TiledMMAINS4_8MMA_AtomIJNS4_4SM904GMMA25MMA_64x16x16_F32F16F16_SSILNSP_5MajorE0ELSR_0ELNSP_7ScaleInE1ELSS_1EEEEEENS4_6LayoutINS5_IJSC_SC_SC_EEENS5_IJNSA_ILi0EEESX_SX_EEEEENS5_IJNS4_10UnderscoreES10_S10_EEEEENS4_13SM90_TMA_LOADENS4_14ComposedLayoutINS4_7SwizzleILi3ELi4ELi3EEENS4_18smem_ptr_flag_bitsILi16EEENSV_INS5_IJNSA_ILi8EEESG_EEENS5_IJSG_SC_EEEEEEEvNS4_8identityENS4_23SM90_TMA_LOAD_MULTICASTES1D_vS1E_EENS_8epilogue10collective6detail29Sm90TmaWarpSpecializedAdapterINS1I_15DefaultEpilogueISK_SL_SL_NS1H_6thread17LinearCombinationISK_Li1EffLNS1M_9ScaleType4KindE0ELNS_15FloatRoundStyleE2ESK_EENS1_15EpilogueDefaultEEEEEvvEEEEvNT_6ParamsE,"",@"SHT_CUDA_INFO"
	.sectionflags	@""
	.align	4


	//----- nvinfo : EIATTR_CUDA_API_VERSION
	.align		4
        /*0000*/ 	.byte	0x04, 0x37
        /*0002*/ 	.short	(.L_21 - .L_20)
.L_20:
        /*0004*/ 	.word	0x00000082


	//----- nvinfo : EIATTR_KPARAM_INFO
	.align		4
.L_21:
        /*0008*/ 	.byte	0x04, 0x17
        /*000a*/ 	.short	(.L_23 - .L_22)
.L_22:
        /*000c*/ 	.word	0x00000000
        /*0010*/ 	.short	0x0000
        /*0012*/ 	.short	0x0070
        /*0014*/ 	.byte	0x00, 0xf0, 0x01, 0x10


	//----- nvinfo : EIATTR_SPARSE_MMA_MASK
	.align		4
.L_23:
        /*0018*/ 	.byte	0x03, 0x50
        /*001a*/ 	.short	0x0000


	//----- nvinfo : EIATTR_MAXREG_COUNT
	.align		4
        /*001c*/ 	.byte	0x03, 0x1b
        /*001e*/ 	.short	0x00a8


	//----- nvinfo : EIATTR_NUM_BARRIERS
	.align		4
        /*0020*/ 	.byte	0x02, 0x4c
        /*0022*/ 	.byte	0x01
	.zero		1


	//----- nvinfo : EIATTR_EXTERNS
	.align		4
        /*0024*/ 	.byte	0x04, 0x0f
        /*0026*/ 	.short	(.L_25 - .L_24)


	//   ....[0]....
	.align		4
.L_24:
        /*0028*/ 	.word	index@(__assertfail)


	//----- nvinfo : EIATTR_MERCURY_ISA_VERSION
	.align		4
.L_25:
        /*002c*/ 	.byte	0x03, 0x5f
        /*002e*/ 	.short	0x0101


	//----- nvinfo : EIATTR_INT_WARP_WIDE_INSTR_OFFSETS
	.align		4
        /*0030*/ 	.byte	0x04, 0x31
        /*0032*/ 	.short	(.L_27 - .L_26)


	//   ....[0]....
.L_26:
        /*0034*/ 	.word	0x00000590


	//   ....[1]....
        /*0038*/ 	.word	0x000005d0


	//   ....[2]....
        /*003c*/ 	.word	0x00000660


	//   ....[3]....
        /*0040*/ 	.word	0x00000670


	//   ....[4]....
        /*0044*/ 	.word	0x00000690


	//   ....[5]....
        /*0048*/ 	.word	0x000006b0


	//   ....[6]....
        /*004c*/ 	.word	0x000007a0


	//   ....[7]....
        /*0050*/ 	.word	0x000007c0


	//   ....[8]....
        /*0054*/ 	.word	0x00007a50


	//----- nvinfo : EIATTR_COOP_GROUP_MASK_REGIDS
	.align		4
.L_27:
        /*0058*/ 	.byte	0x04, 0x29
        /*005a*/ 	.short	(.L_29 - .L_28)


	//   ....[0]....
.L_28:
        /*005c*/ 	.word	0xffffffff


	//   ....[1]....
        /*0060*/ 	.word	0xffffffff


	//   ....[2]....
        /*0064*/ 	.word	0xffffffff


	//   ....[3]....
        /*0068*/ 	.word	0xffffffff


	//   ....[4]....
        /*006c*/ 	.word	0xffffffff


	//   ....[5]....
        /*0070*/ 	.word	0xffffffff


	//   ....[6]....
        /*0074*/ 	.word	0xffffffff


	//----- nvinfo : EIATTR_COOP_GROUP_INSTR_OFFSETS
	.align		4
.L_29:
        /*0078*/ 	.byte	0x04, 0x28
        /*007a*/ 	.short	(.L_31 - .L_30)


	//   ....[0]....
.L_30:
        /*007c*/ 	.word	0x00000060


	//   ....[1]....
        /*0080*/ 	.word	0x00000080


	//   ....[2]....
        /*0084*/ 	.word	0x00000180


	//   ....[3]....
        /*0088*/ 	.word	0x00000370


	//   ....[4]....
        /*008c*/ 	.word	0x000003c0


	//   ....[5]....
        /*0090*/ 	.word	0x000004b0


	//   ....[6]....
        /*0094*/ 	.word	0x00000940


	//----- nvinfo : EIATTR_REG_RECONFIG
	.align		4
.L_31:
        /*0098*/ 	.byte	0x01, 0x54
	.zero		2


	//----- nvinfo : EIATTR_SYSCALL_OFFSETS
	.align		4
        /*009c*/ 	.byte	0x04, 0x46
        /*009e*/ 	.short	(.L_33 - .L_32)


	//   ....[0]....
.L_32:
        /*00a0*/ 	.word	0x00001890


	//----- nvinfo : EIATTR_MBARRIER_INSTR_OFFSETS
	.align		4
.L_33:
        /*00a4*/ 	.byte	0x04, 0x39
        /*00a6*/ 	.short	(.L_35 - .L_34)


	//   ....[0]....
.L_34:
        /*00a8*/ 	.word	0x00000300
        /*00ac*/ 	.word	0x000000ff
        /*00b0*/ 	.word	0x00000000
        /*00b4*/ 	.short	0x0100
        /*00b6*/ 	.byte	0x07
	.zero		1


	//   ....[1]....
        /*00b8*/ 	.word	0x00000310
        /*00bc*/ 	.word	0x000000ff
        /*00c0*/ 	.word	0x00000010
        /*00c4*/ 	.short	0x0100
        /*00c6*/ 	.byte	0x07
	.zero		1


	//   ....[2]....
        /*00c8*/ 	.word	0x00000320
        /*00cc*/ 	.word	0x000000ff
        /*00d0*/ 	.word	0x00000008
        /*00d4*/ 	.short	0x0100
        /*00d6*/ 	.byte	0x07
	.zero		1


	//   ....[3]....
        /*00d8*/ 	.word	0x00000330
        /*00dc*/ 	.word	0x000000ff
        /*00e0*/ 	.word	0x00000018
        /*00e4*/ 	.short	0x0100
        /*00e6*/ 	.byte	0x07
	.zero		1


	//   ....[4]....
        /*00e8*/ 	.word	0x00000800
        /*00ec*/ 	.word	0x000000ff
        /*00f0*/ 	.word	0x00000050
        /*00f4*/ 	.short	0x0100
        /*00f6*/ 	.byte	0x0c
	.zero		1


	//   ....[5]....
        /*00f8*/ 	.word	0x00000850
        /*00fc*/ 	.word	0x000000ff
        /*0100*/ 	.word	0x00000058
        /*0104*/ 	.short	0x0100
        /*0106*/ 	.byte	0x0c
	.zero		1


	//   ....[6]....
        /*0108*/ 	.word	0x00000880
        /*010c*/ 	.word	0x000000ff
        /*0110*/ 	.word	0x00000030
        /*0114*/ 	.short	0x0100
        /*0116*/ 	.byte	0x0d
	.zero		1


	//   ....[7]....
        /*0118*/ 	.word	0x000008d0
        /*011c*/ 	.word	0x000000ff
        /*0120*/ 	.word	0x00000038
        /*0124*/ 	.short	0x0100
        /*0126*/ 	.byte	0x0d
	.zero		1


	//   ....[8]....
        /*0128*/ 	.word	0x000008e0
        /*012c*/ 	.word	0x000000ff
        /*0130*/ 	.word	0x00000040
        /*0134*/ 	.short	0x0100
        /*0136*/ 	.byte	0x0d
	.zero		1


	//   ....[9]....
        /*0138*/ 	.word	0x000008f0
        /*013c*/ 	.word	0x000000ff
        /*0140*/ 	.word	0x00000048
        /*0144*/ 	.short	0x0100
        /*0146*/ 	.byte	0x0d
	.zero		1


	//   ....[10]....
        /*0148*/ 	.word	0x00001770
        /*014c*/ 	.word	0x00000095
        /*0150*/ 	.word	0x00000000
        /*0154*/ 	.short	0x010a
        /*0156*/ 	.byte	0x2b
	.zero		1


	//   ....[11]....
        /*0158*/ 	.word	0x00001920
        /*015c*/ 	.word	0x00000003
        /*0160*/ 	.word	0x00000000
        /*0164*/ 	.short	0x010a
        /*0166*/ 	.byte	0x3f
	.zero		1


	//   ....[12]....
        /*0168*/ 	.word	0x00001980
        /*016c*/ 	.word	0x00000003
        /*0170*/ 	.word	0x00000000
        /*0174*/ 	.short	0x010a
        /*0176*/ 	.byte	0x3f
	.zero		1


	//   ....[13]....
        /*0178*/ 	.word	0x00004980
        /*017c*/ 	.word	0x000000ff
        /*0180*/ 	.word	0x00000000
        /*0184*/ 	.short	0x010a
        /*0186*/ 	.byte	0x07
	.zero		1


	//   ....[14]....
        /*0188*/ 	.word	0x000049c0
        /*018c*/ 	.word	0x000000ff
        /*0190*/ 	.word	0x00000000
        /*0194*/ 	.short	0x010a
        /*0196*/ 	.byte	0x07
	.zero		1


	//   ....[15]....
        /*0198*/ 	.word	0x000078d0
        /*019c*/ 	.word	0x00000005
        /*01a0*/ 	.word	0x00000000
        /*01a4*/ 	.short	0x0101
        /*01a6*/ 	.byte	0x3f
	.zero		1


	//   ....[16]....
        /*01a8*/ 	.word	0x000079d0
        /*01ac*/ 	.word	0x00000096
        /*01b0*/ 	.word	0x00000000
        /*01b4*/ 	.short	0x0101
        /*01b6*/ 	.byte	0x2c
	.zero		1


	//   ....[17]....
        /*01b8*/ 	.word	0x00007ad0
        /*01bc*/ 	.word	0x00000003
        /*01c0*/ 	.word	0x00000000
        /*01c4*/ 	.short	0x0101
        /*01c6*/ 	.byte	0x3f
	.zero		1


	//   ....[18]....
        /*01c8*/ 	.word	0x00007b90
        /*01cc*/ 	.word	0x00000095
        /*01d0*/ 	.word	0x00000010
        /*01d4*/ 	.short	0x010a
        /*01d6*/ 	.byte	0x2b
	.zero		1


	//   ....[19]....
        /*01d8*/ 	.word	0x0000f8b0
        /*01dc*/ 	.word	0x00000098
        /*01e0*/ 	.word	0x00000000
        /*01e4*/ 	.short	0x0101
        /*01e6*/ 	.byte	0x2c
	.zero		1


	//   ....[20]....
        /*01e8*/ 	.word	0x000102c0
        /*01ec*/ 	.word	0x0000000a
        /*01f0*/ 	.word	0x00000010
        /*01f4*/ 	.short	0x010a
        /*01f6*/ 	.byte	0x3f
	.zero		1


	//   ....[21]....
        /*01f8*/ 	.word	0x00010750
        /*01fc*/ 	.word	0x00000003
        /*0200*/ 	.word	0x00000058
        /*0204*/ 	.short	0x0101
        /*0206*/ 	.byte	0x3f
	.zero		1


	//   ....[22]....
        /*0208*/ 	.word	0x00010ec0
        /*020c*/ 	.word	0x00000007
        /*0210*/ 	.word	0x00000000
        /*0214*/ 	.short	0x010a
        /*0216*/ 	.byte	0x3f
	.zero		1


	//   ....[23]....
        /*0218*/ 	.word	0x00010f40
        /*021c*/ 	.word	0x00000003
        /*0220*/ 	.word	0x00000000
        /*0224*/ 	.short	0x010a
        /*0226*/ 	.byte	0x3f
	.zero		1


	//   ....[24]....
        /*0228*/ 	.word	0x00010fa0
        /*022c*/ 	.word	0x00000097
        /*0230*/ 	.word	0x00000000
        /*0234*/ 	.short	0x010a
        /*0236*/ 	.byte	0x3f
	.zero		1


	//   ....[25]....
        /*0238*/ 	.word	0x00010ff0
        /*023c*/ 	.word	0x00000003
        /*0240*/ 	.word	0x00000000
        /*0244*/ 	.short	0x010a
        /*0246*/ 	.byte	0x3f
	.zero		1


	//   ....[26]....
        /*0248*/ 	.word	0x00011050
        /*024c*/ 	.word	0x00000005
        /*0250*/ 	.word	0x00000000
        /*0254*/ 	.short	0x010a
        /*0256*/ 	.byte	0x3f
	.zero		1


	//   ....[27]....
        /*0258*/ 	.word	0x000110a0
        /*025c*/ 	.word	0x00000097
        /*0260*/ 	.word	0x00000010
        /*0264*/ 	.short	0x010a
        /*0266*/ 	.byte	0x3f
	.zero		1


	//   ....[28]....
        /*0268*/ 	.word	0x00011170
        /*026c*/ 	.word	0x0000000a
        /*0270*/ 	.word	0x00000010
        /*0274*/ 	.short	0x010a
        /*0276*/ 	.byte	0x3f
	.zero		1


	//   ....[29]....
        /*0278*/ 	.word	0x00011240
        /*027c*/ 	.word	0x00000007
        /*0280*/ 	.word	0x00000000
        /*0284*/ 	.short	0x010a
        /*0286*/ 	.byte	0x3f
	.zero		1


	//----- nvinfo : EIATTR_NUM_MBARRIERS
	.align		4
.L_35:
        /*0288*/ 	.byte	0x03, 0x38
        /*028a*/ 	.short	0x000a


	//----- nvinfo : EIATTR_EXIT_INSTR_OFFSETS
	.align		4
        /*028c*/ 	.byte	0x04, 0x1c
        /*028e*/ 	.short	(.L_37 - .L_36)


	//   ....[0]....
.L_36:
        /*0290*/ 	.word	0x00001450


	//   ....[1]....
        /*0294*/ 	.word	0x000014b0


	//   ....[2]....
        /*0298*/ 	.word	0x0000ffc0


	//   ....[3]....
        /*029c*/ 	.word	0x0000fff0


	//   ....[4]....
        /*02a0*/ 	.word	0x00010f90


	//----- nvinfo : EIATTR_MAX_THREADS
	.align		4
.L_37:
        /*02a4*/ 	.byte	0x04, 0x05
        /*02a6*/ 	.short	(.L_39 - .L_38)
.L_38:
        /*02a8*/ 	.word	0x00000180
        /*02ac*/ 	.word	0x00000001
        /*02b0*/ 	.word	0x00000001


	//----- nvinfo : EIATTR_CRS_STACK_SIZE
	.align		4
.L_39:
        /*02b4*/ 	.byte	0x04, 0x1e
        /*02b6*/ 	.short	(.L_41 - .L_40)
.L_40:
        /*02b8*/ 	.word	0x00000000


	//----- nvinfo : EIATTR_CBANK_PARAM_SIZE
	.align		4
.L_41:
        /*02bc*/ 	.byte	0x03, 0x19
        /*02be*/ 	.short	0x0470


	//----- nvinfo : EIATTR_PARAM_CBANK
	.align		4
        /*02c0*/ 	.byte	0x04, 0x0a
        /*02c2*/ 	.short	(.L_43 - .L_42)
	.align		4
.L_42:
        /*02c4*/ 	.word	index@(.nv.constant0._ZN7cutlass13device_kernelINS_4gemm6kernel13GemmUniversalIN4cute5tupleIJiiiiEEENS1_10collective13CollectiveMmaINS1_34MainloopSm90TmaGmmaWarpSpecializedILi2ENS5_IJNS4_1CILi2EEENSA_ILi1EEESC_EEENS1_32KernelTmaWarpSpecializedPingpongEEENS5_IJNSA_ILi64EEENSA_ILi240EEENSA_ILi128EEEEEENS_6half_tENS5_IJlSC_lEEESK_SL_NS4_8TiledMMAINS4_8MMA_AtomIJNS4_4SM904GMMA25MMA_64x16x16_F32F16F16_SSILNSP_5MajorE0ELSR_0ELNSP_7ScaleInE1ELSS_1EEEEEENS4_6LayoutINS5_IJSC_SC_SC_EEENS5_IJNSA_ILi0EEESX_SX_EEEEENS5_IJNS4_10UnderscoreES10_S10_EEEEENS4_13SM90_TMA_LOADENS4_14ComposedLayoutINS4_7SwizzleILi3ELi4ELi3EEENS4_18smem_ptr_flag_bitsILi16EEENSV_INS5_IJNSA_ILi8EEESG_EEENS5_IJSG_SC_EEEEEEEvNS4_8identityENS4_23SM90_TMA_LOAD_MULTICASTES1D_vS1E_EENS_8epilogue10collective6detail29Sm90TmaWarpSpecializedAdapterINS1I_15DefaultEpilogueISK_SL_SL_NS1H_6thread17LinearCombinationISK_Li1EffLNS1M_9ScaleType4KindE0ELNS_15FloatRoundStyleE2ESK_EENS1_15EpilogueDefaultEEEEEvvEEEEvNT_6ParamsE)
        /*02c8*/ 	.short	0x0210
        /*02ca*/ 	.short	0x0470


	//----- nvinfo : EIATTR_SW_WAR
	.align		4
.L_43:
        /*02cc*/ 	.byte	0x04, 0x36
        /*02ce*/ 	.short	(.L_45 - .L_44)
.L_44:
        /*02d0*/ 	.word	0x00000008
.L_45:


//--------------------- .nv.callgraph             --------------------------
	.section	.nv.callgraph,"",@"SHT_CUDA_CALLGRAPH"
	.align	4
	.sectionentsize	8
	.align		4
        /*0000*/ 	.word	0x00000000
	.align		4
        /*0004*/ 	.word	0xffffffff
	.align		4
        /*0008*/ 	.word	index@(_ZN7cutlass13device_kernelINS_4gemm6kernel13GemmUniversalIN4cute5tupleIJiiiiEEENS1_10collective13CollectiveMmaINS1_34MainloopSm90TmaGmmaWarpSpecializedILi2ENS5_IJNS4_1CILi2EEENSA_ILi1EEESC_EEENS1_32KernelTmaWarpSpecializedPingpongEEENS5_IJNSA_ILi64EEENSA_ILi240EEENSA_ILi128EEEEEENS_6half_tENS5_IJlSC_lEEESK_SL_NS4_8TiledMMAINS4_8MMA_AtomIJNS4_4SM904GMMA25MMA_64x16x16_F32F16F16_SSILNSP_5MajorE0ELSR_0ELNSP_7ScaleInE1ELSS_1EEEEEENS4_6LayoutINS5_IJSC_SC_SC_EEENS5_IJNSA_ILi0EEESX_SX_EEEEENS5_IJNS4_10UnderscoreES10_S10_EEEEENS4_13SM90_TMA_LOADENS4_14ComposedLayoutINS4_7SwizzleILi3ELi4ELi3EEENS4_18smem_ptr_flag_bitsILi16EEENSV_INS5_IJNSA_ILi8EEESG_EEENS5_IJSG_SC_EEEEEEEvNS4_8identityENS4_23SM90_TMA_LOAD_MULTICASTES1D_vS1E_EENS_8epilogue10collective6detail29Sm90TmaWarpSpecializedAdapterINS1I_15DefaultEpilogueISK_SL_SL_NS1H_6thread17LinearCombinationISK_Li1EffLNS1M_9ScaleType4KindE0ELNS_15FloatRoundStyleE2ESK_EENS1_15EpilogueDefaultEEEEEvvEEEEvNT_6ParamsE)
	.align		4
        /*000c*/ 	.word	index@(__assertfail)
	.align		4
        /*0010*/ 	.word	0x00000000
	.align		4
        /*0014*/ 	.word	0xfffffffe
	.align		4
        /*0018*/ 	.word	0x00000000
	.align		4
        /*001c*/ 	.word	0xfffffffd
	.align		4
        /*0020*/ 	.word	0x00000000
	.align		4
        /*0024*/ 	.word	0xfffffffc


//--------------------- .nv.constant4             --------------------------
	.section	.nv.constant4,"a",@progbits
	.align	8
	.align		8
.nv.constant4:
        /*0000*/ 	.dword	__assertfail
	.align		8
        /*0008*/ 	.dword	__unnamed_1
	.align		8
        /*0010*/ 	.dword	_ZN40_INTERNAL_61c037ee_4_k_cu_08e50576_143284cuda3std3__45__cpo5beginE
	.align		8
        /*0018*/ 	.dword	_ZN40_INTERNAL_61c037ee_4_k_cu_08e50576_143284cuda3std3__45__cpo3endE
	.align		8
        /*0020*/ 	.dword	_ZN40_INTERNAL_61c037ee_4_k_cu_08e50576_143284cuda3std3__45__cpo6cbeginE
	.align		8
        /*0028*/ 	.dword	_ZN40_INTERNAL_61c037ee_4_k_cu_08e50576_143284cuda3std3__45__cpo4cendE
	.align		8
        /*0030*/ 	.dword	_ZN40_INTERNAL_61c037ee_4_k_cu_08e50576_143284cuda3std3__442_GLOBAL__N__61c037ee_4_k_cu_08e50576_143286ignoreE
	.align		8
        /*0038*/ 	.dword	_ZN40_INTERNAL_61c037ee_4_k_cu_08e50576_143284cuda3std3__419piecewise_constructE
	.align		8
        /*0040*/ 	.dword	_ZN40_INTERNAL_61c037ee_4_k_cu_08e50576_143284cuda3std3__48in_placeE
	.align		8
        /*0048*/ 	.dword	_ZN40_INTERNAL_61c037ee_4_k_cu_08e50576_143284cuda3std6ranges3__45__cpo4swapE
	.align		8
        /*0050*/ 	.dword	_ZN40_INTERNAL_61c037ee_4_k_cu_08e50576_143284cuda3std6ranges3__45__cpo9iter_moveE
	.align		8
        /*0058*/ 	.dword	_ZN40_INTERNAL_61c037ee_4_k_cu_08e50576_143284cute7productE
	.align		8
        /*0060*/ 	.dword	_ZN40_INTERNAL_61c037ee_4_k_cu_08e50576_143284cute1_E
	.align		8
        /*0068*/ 	.dword	$str$22
	.align		8
        /*0070*/ 	.dword	$str$23


//--------------------- .text._ZN7cutlass13device_kernelINS_4gemm6kernel13GemmUniversalIN4cute5tupleIJiiiiEEENS1_10collective13CollectiveMmaINS1_34MainloopSm90TmaGmmaWarpSpecializedILi2ENS5_IJNS4_1CILi2EEENSA_ILi1EEESC_EEENS1_32KernelTmaWarpSpecializedPingpongEEENS5_IJNSA_ILi64EEENSA_ILi240EEENSA_ILi128EEEEEENS_6half_tENS5_IJlSC_lEEESK_SL_NS4_8TiledMMAINS4_8MMA_AtomIJNS4_4SM904GMMA25MMA_64x16x16_F32F16F16_SSILNSP_5MajorE0ELSR_0ELNSP_7ScaleInE1ELSS_1EEEEEENS4_6LayoutINS5_IJSC_SC_SC_EEENS5_IJNSA_ILi0EEESX_SX_EEEEENS5_IJNS4_10UnderscoreES10_S10_EEEEENS4_13SM90_TMA_LOADENS4_14ComposedLayoutINS4_7SwizzleILi3ELi4ELi3EEENS4_18smem_ptr_flag_bitsILi16EEENSV_INS5_IJNSA_ILi8EEESG_EEENS5_IJSG_SC_EEEEEEEvNS4_8identityENS4_23SM90_TMA_LOAD_MULTICASTES1D_vS1E_EENS_8epilogue10collective6detail29Sm90TmaWarpSpecializedAdapterINS1I_15DefaultEpilogueISK_SL_SL_NS1H_6thread17LinearCombinationISK_Li1EffLNS1M_9ScaleType4KindE0ELNS_15FloatRoundStyleE2ESK_EENS1_15EpilogueDefaultEEEEEvvEEEEvNT_6ParamsE --------------------------
	.section	.text._ZN7cutlass13device_kernelINS_4gemm6kernel13GemmUniversalIN4cute5tupleIJiiiiEEENS1_10collective13CollectiveMmaINS1_34MainloopSm90TmaGmmaWarpSpecializedILi2ENS5_IJNS4_1CILi2EEENSA_ILi1EEESC_EEENS1_32KernelTmaWarpSpecializedPingpongEEENS5_IJNSA_ILi64EEENSA_ILi240EEENSA_ILi128EEEEEENS_6half_tENS5_IJlSC_lEEESK_SL_NS4_8TiledMMAINS4_8MMA_AtomIJNS4_4SM904GMMA25MMA_64x16x16_F32F16F16_SSILNSP_5MajorE0ELSR_0ELNSP_7ScaleInE1ELSS_1EEEEEENS4_6LayoutINS5_IJSC_SC_SC_EEENS5_IJNSA_ILi0EEESX_SX_EEEEENS5_IJNS4_10UnderscoreES10_S10_EEEEENS4_13SM90_TMA_LOADENS4_14ComposedLayoutINS4_7SwizzleILi3ELi4ELi3EEENS4_18smem_ptr_flag_bitsILi16EEENSV_INS5_IJNSA_ILi8EEESG_EEENS5_IJSG_SC_EEEEEEEvNS4_8identityENS4_23SM90_TMA_LOAD_MULTICASTES1D_vS1E_EENS_8epilogue10collective6detail29Sm90TmaWarpSpecializedAdapterINS1I_15DefaultEpilogueISK_SL_SL_NS1H_6thread17LinearCombinationISK_Li1EffLNS1M_9ScaleType4KindE0ELNS_15FloatRoundStyleE2ESK_EENS1_15EpilogueDefaultEEEEEvvEEEEvNT_6ParamsE,"ax",@progbits
	.align	128
.text._ZN7cutlass13device_kernelINS_4gemm6kernel13GemmUniversalIN4cute5tupleIJiiiiEEENS1_10collective13CollectiveMmaINS1_34MainloopSm90TmaGmmaWarpSpecializedILi2ENS5_IJNS4_1CILi2EEENSA_ILi1EEESC_EEENS1_32KernelTmaWarpSpecializedPingpongEEENS5_IJNSA_ILi64EEENSA_ILi240EEENSA_ILi128EEEEEENS_6half_tENS5_IJlSC_lEEESK_SL_NS4_8TiledMMAINS4_8MMA_AtomIJNS4_4SM904GMMA25MMA_64x16x16_F32F16F16_SSILNSP_5MajorE0ELSR_0ELNSP_7ScaleInE1ELSS_1EEEEEENS4_6LayoutINS5_IJSC_SC_SC_EEENS5_IJNSA_ILi0EEESX_SX_EEEEENS5_IJNS4_10UnderscoreES10_S10_EEEEENS4_13SM90_TMA_LOADENS4_14ComposedLayoutINS4_7SwizzleILi3ELi4ELi3EEENS4_18smem_ptr_flag_bitsILi16EEENSV_INS5_IJNSA_ILi8EEESG_EEENS5_IJSG_SC_EEEEEEEvNS4_8identityENS4_23SM90_TMA_LOAD_MULTICASTES1D_vS1E_EENS_8epilogue10collective6detail29Sm90TmaWarpSpecializedAdapterINS1I_15DefaultEpilogueISK_SL_SL_NS1H_6thread17LinearCombinationISK_Li1EffLNS1M_9ScaleType4KindE0ELNS_15FloatRoundStyleE2ESK_EENS1_15EpilogueDefaultEEEEEvvEEEEvNT_6ParamsE:
        .type           _ZN7cutlass13device_kernelINS_4gemm6kernel13GemmUniversalIN4cute5tupleIJiiiiEEENS1_10collective13CollectiveMmaINS1_34MainloopSm90TmaGmmaWarpSpecializedILi2ENS5_IJNS4_1CILi2EEENSA_ILi1EEESC_EEENS1_32KernelTmaWarpSpecializedPingpongEEENS5_IJNSA_ILi64EEENSA_ILi240EEENSA_ILi128EEEEEENS_6half_tENS5_IJlSC_lEEESK_SL_NS4_8TiledMMAINS4_8MMA_AtomIJNS4_4SM904GMMA25MMA_64x16x16_F32F16F16_SSILNSP_5MajorE0ELSR_0ELNSP_7ScaleInE1ELSS_1EEEEEENS4_6LayoutINS5_IJSC_SC_SC_EEENS5_IJNSA_ILi0EEESX_SX_EEEEENS5_IJNS4_10UnderscoreES10_S10_EEEEENS4_13SM90_TMA_LOADENS4_14ComposedLayoutINS4_7SwizzleILi3ELi4ELi3EEENS4_18smem_ptr_flag_bitsILi16EEENSV_INS5_IJNSA_ILi8EEESG_EEENS5_IJSG_SC_EEEEEEEvNS4_8identityENS4_23SM90_TMA_LOAD_MULTICASTES1D_vS1E_EENS_8epilogue10collective6detail29Sm90TmaWarpSpecializedAdapterINS1I_15DefaultEpilogueISK_SL_SL_NS1H_6thread17LinearCombinationISK_Li1EffLNS1M_9ScaleType4KindE0ELNS_15FloatRoundStyleE2ESK_EENS1_15EpilogueDefaultEEEEEvvEEEEvNT_6ParamsE,@function
        .size           _ZN7cutlass13device_kernelINS_4gemm6kernel13GemmUniversalIN4cute5tupleIJiiiiEEENS1_10collective13CollectiveMmaINS1_34MainloopSm90TmaGmmaWarpSpecializedILi2ENS5_IJNS4_1CILi2EEENSA_ILi1EEESC_EEENS1_32KernelTmaWarpSpecializedPingpongEEENS5_IJNSA_ILi64EEENSA_ILi240EEENSA_ILi128EEEEEENS_6half_tENS5_IJlSC_lEEESK_SL_NS4_8TiledMMAINS4_8MMA_AtomIJNS4_4SM904GMMA25MMA_64x16x16_F32F16F16_SSILNSP_5MajorE0ELSR_0ELNSP_7ScaleInE1ELSS_1EEEEEENS4_6LayoutINS5_IJSC_SC_SC_EEENS5_IJNSA_ILi0EEESX_SX_EEEEENS5_IJNS4_10UnderscoreES10_S10_EEEEENS4_13SM90_TMA_LOADENS4_14ComposedLayoutINS4_7SwizzleILi3ELi4ELi3EEENS4_18smem_ptr_flag_bitsILi16EEENSV_INS5_IJNSA_ILi8EEESG_EEENS5_IJSG_SC_EEEEEEEvNS4_8identityENS4_23SM90_TMA_LOAD_MULTICASTES1D_vS1E_EENS_8epilogue10collective6detail29Sm90TmaWarpSpecializedAdapterINS1I_15DefaultEpilogueISK_SL_SL_NS1H_6thread17LinearCombinationISK_Li1EffLNS1M_9ScaleType4KindE0ELNS_15FloatRoundStyleE2ESK_EENS1_15EpilogueDefaultEEEEEvvEEEEvNT_6ParamsE,(.L_x_308 - _ZN7cutlass13device_kernelINS_4gemm6kernel13GemmUniversalIN4cute5tupleIJiiiiEEENS1_10collective13CollectiveMmaINS1_34MainloopSm90TmaGmmaWarpSpecializedILi2ENS5_IJNS4_1CILi2EEENSA_ILi1EEESC_EEENS1_32KernelTmaWarpSpecializedPingpongEEENS5_IJNSA_ILi64EEENSA_ILi240EEENSA_ILi128EEEEEENS_6half_tENS5_IJlSC_lEEESK_SL_NS4_8TiledMMAINS4_8MMA_AtomIJNS4_4SM904GMMA25MMA_64x16x16_F32F16F16_SSILNSP_5MajorE0ELSR_0ELNSP_7ScaleInE1ELSS_1EEEEEENS4_6LayoutINS5_IJSC_SC_SC_EEENS5_IJNSA_ILi0EEESX_SX_EEEEENS5_IJNS4_10UnderscoreES10_S10_EEEEENS4_13SM90_TMA_LOADENS4_14ComposedLayoutINS4_7SwizzleILi3ELi4ELi3EEENS4_18smem_ptr_flag_bitsILi16EEENSV_INS5_IJNSA_ILi8EEESG_EEENS5_IJSG_SC_EEEEEEEvNS4_8identityENS4_23SM90_TMA_LOAD_MULTICASTES1D_vS1E_EENS_8epilogue10collective6detail29Sm90TmaWarpSpecializedAdapterINS1I_15DefaultEpilogueISK_SL_SL_NS1H_6thread17LinearCombinationISK_Li1EffLNS1M_9ScaleType4KindE0ELNS_15FloatRoundStyleE2ESK_EENS1_15EpilogueDefaultEEEEEvvEEEEvNT_6ParamsE)
        .other          _ZN7cutlass13device_kernelINS_4gemm6kernel13GemmUniversalIN4cute5tupleIJiiiiEEENS1_10collective13CollectiveMmaINS1_34MainloopSm90TmaGmmaWarpSpecializedILi2ENS5_IJNS4_1CILi2EEENSA_ILi1EEESC_EEENS1_32KernelTmaWarpSpecializedPingpongEEENS5_IJNSA_ILi64EEENSA_ILi240EEENSA_ILi128EEEEEENS_6half_tENS5_IJlSC_lEEESK_SL_NS4_8TiledMMAINS4_8MMA_AtomIJNS4_4SM904GMMA25MMA_64x16x16_F32F16F16_SSILNSP_5MajorE0ELSR_0ELNSP_7ScaleInE1ELSS_1EEEEEENS4_6LayoutINS5_IJSC_SC_SC_EEENS5_IJNSA_ILi0EEESX_SX_EEEEENS5_IJNS4_10UnderscoreES10_S10_EEEEENS4_13SM90_TMA_LOADENS4_14ComposedLayoutINS4_7SwizzleILi3ELi4ELi3EEENS4_18smem_ptr_flag_bitsILi16EEENSV_INS5_IJNSA_ILi8EEESG_EEENS5_IJSG_SC_EEEEEEEvNS4_8identityENS4_23SM90_TMA_LOAD_MULTICASTES1D_vS1E_EENS_8epilogue10collective6detail29Sm90TmaWarpSpecializedAdapterINS1I_15DefaultEpilogueISK_SL_SL_NS1H_6thread17LinearCombinationISK_Li1EffLNS1M_9ScaleType4KindE0ELNS_15FloatRoundStyleE2ESK_EENS1_15EpilogueDefaultEEEEEvvEEEEvNT_6ParamsE,@"STO_CUDA_ENTRY STV_DEFAULT"
_ZN7cutlass13device_kernelINS_4gemm6kernel13GemmUniversalIN4cute5tupleIJiiiiEEENS1_10collective13CollectiveMmaINS1_34MainloopSm90TmaGmmaWarpSpecializedILi2ENS5_IJNS4_1CILi2EEENSA_ILi1EEESC_EEENS1_32KernelTmaWarpSpecializedPingpongEEENS5_IJNSA_ILi64EEENSA_ILi240EEENSA_ILi128EEEEEENS_6half_tENS5_IJlSC_lEEESK_SL_NS4_8TiledMMAINS4_8MMA_AtomIJNS4_4SM904GMMA25MMA_64x16x16_F32F16F16_SSILNSP_5MajorE0ELSR_0ELNSP_7ScaleInE1ELSS_1EEEEEENS4_6LayoutINS5_IJSC_SC_SC_EEENS5_IJNSA_ILi0EEESX_SX_EEEEENS5_IJNS4_10UnderscoreES10_S10_EEEEENS4_13SM90_TMA_LOADENS4_14ComposedLayoutINS4_7SwizzleILi3ELi4ELi3EEENS4_18smem_ptr_flag_bitsILi16EEENSV_INS5_IJNSA_ILi8EEESG_EEENS5_IJSG_SC_EEEEEEEvNS4_8identityENS4_23SM90_TMA_LOAD_MULTICASTES1D_vS1E_EENS_8epilogue10collective6detail29Sm90TmaWarpSpecializedAdapterINS1I_15DefaultEpilogueISK_SL_SL_NS1H_6thread17LinearCombinationISK_Li1EffLNS1M_9ScaleType4KindE0ELNS_15FloatRoundStyleE2ESK_EENS1_15EpilogueDefaultEEEEEvvEEEEvNT_6ParamsE:
[----:B------:R-:W0:Y:S01]  /*0000*/  LDC R1, c[0x0][0x28] ;  /* 0x00000a00ff017b82 */ /* 0x000e220000000800 */
[----:B------:R-:W1:Y:S01]  /*0010*/  S2R R3, SR_TID.X ;  /* 0x0000000000037919 */ /* 0x000e620000002100 */
[----:B------:R-:W-:Y:S01]  /*0020*/  ELECT P0, URZ, PT ;  /* 0x00000000003f782f */ /* 0x000fe20003800000 */
[----:B------:R-:W-:Y:S01]  /*0030*/  BSSY B0, `(.L_x_0) ;  /* 0x0000014000007945 */ /* 0x000fe20003800000 */
[--C-:B-1----:R-:W-:Y:S02]  /*0040*/  SHF.R.U32.HI R0, RZ, 0x5, R3.reuse ;  /* 0x00000005ff007819 */ /* 0x102fe40000011603 */
[----:B------:R-:W-:-:S03]  /*0050*/  SHF.R.U32.HI R5, RZ, 0x7, R3 ;  /* 0x00000007ff057819 */ /* 0x000fc60000011603 */
[----:B------:R-:W1:Y:S02]  /*0060*/  SHFL.IDX PT, R2, R0, RZ, 0x1f ;  /* 0x00001fff00027589 */ /* 0x000e6400000e0000 */
[----:B-1----:R-:W-:Y:S02]  /*0070*/  R2UR UR6, R2 ;  /* 0x00000000020672ca */ /* 0x002fe400000e0000 */
[----:B------:R1:W2:Y:S11]  /*0080*/  SHFL.IDX PT, R2, R5, RZ, 0x1f ;  /* 0x00001fff05027589 */ /* 0x0002b600000e0000 */
[----:B------:R-:W-:-:S02]  /*0090*/  USHF.R.S32.HI UR4, URZ, 0x1f, UR6 ;  /* 0x0000001f3f047899 */ /* 0x000fc40008011406 */
[----:B------:R-:W-:Y:S02]  /*00a0*/  ISETP.NE.OR P0, PT, RZ, UR6, !P0 ;  /* 0x00000006ff007c0c */ /* 0x000fe4000c705670 */
[----:B------:R-:W-:-:S04]  /*00b0*/  ULEA.HI UR4, UR4, UR6, URZ, 0x2 ;  /* 0x0000000604047291 */ /* 0x000fc8000f8f103f */
[----:B------:R-:W-:-:S04]  /*00c0*/  ULOP3.LUT UR4, UR4, 0xfffffffc, URZ, 0xc0, !UPT ;  /* 0xfffffffc04047892 */ /* 0x000fc8000f8ec03f */
[----:B------:R-:W-:-:S03]  /*00d0*/  UIADD3 UR6, UR6, -UR4, URZ ;  /* 0x8000000406067290 */ /* 0x000fc6000fffe03f */
[----:B012---:R-:W-:Y:S09]  /*00e0*/  @P0 BRA `(.L_x_1) ;  /* 0x0000000000200947 */ /* 0x007ff20003800000 */
[----:B------:R-:W-:Y:S02]  /*00f0*/  ULDC.64 UR4, c[0x0][0x198] ;  /* 0x0000660000047ab9 */ /* 0x000fe40000000a00 */
[----:B------:R-:W-:Y:S02]  /*0100*/  UIADD3 UR8, UP0, UR4, 0xf0, URZ ;  /* 0x000000f004087890 */ /* 0x000fe4000ff1e03f */
[----:B------:R-:W-:Y:S02]  /*0110*/  UIADD3 UR4, UP1, UR4, 0x1f0, URZ ;  /* 0x000001f004047890 */ /* 0x000fe4000ff3e03f */
[----:B------:R-:W-:Y:S02]  /*0120*/  UIADD3.X UR9, URZ, UR5, URZ, UP0, !UPT ;  /* 0x000000053f097290 */ /* 0x000fe400087fe43f */
[----:B------:R-:W-:-:S07]  /*0130*/  UIADD3.X UR5, URZ, UR5, URZ, UP1, !UPT ;  /* 0x000000053f057290 */ /* 0x000fce0008ffe43f */
[----:B------:R0:W-:Y:S02]  /*0140*/  UTMACCTL.PF [UR8] ;  /* 0x00000000080079b9 */ /* 0x0001e40008040000 */
[----:B------:R0:W-:Y:S02]  /*0150*/  UTMACCTL.PF [UR4] ;  /* 0x00000000040079b9 */ /* 0x0001e40008040000 */
[----:B0-----:R-:W-:Y:S01]  /*0160*/  NOP ;  /* 0x0000000000007918 */ /* 0x001fe20000000000 */
.L_x_1:
[----:B------:R-:W-:Y:S05]  /*0170*/  BSYNC B0 ;  /* 0x0000000000007941 */ /* 0x000fea0003800000 */
.L_x_0:
[----:B------:R-:W0:Y:S01]  /*0180*/  SHFL.IDX PT, R6, R0, RZ, 0x1f ;  /* 0x00001fff00067589 */ /* 0x000e2200000e0000 */
[----:B------:R-:W-:Y:S01]  /*0190*/  R2UR UR19, R2 ;  /* 0x00000000021372ca */ /* 0x000fe200000e0000 */
[----:B------:R-:W-:-:S04]  /*01a0*/  UISETP.NE.AND UP0, UPT, UR6, 0x3, UPT ;  /* 0x000000030600788c */ /* 0x000fc8000bf05270 */
[----:B------:R-:W-:-:S08]  /*01b0*/  UISETP.EQ.OR UP0, UPT, UR6, URZ, !UP0 ;  /* 0x0000003f0600728c */ /* 0x000fd0000c702670 */
[----:B------:R-:W-:Y:S02]  /*01c0*/  UIADD3 UR14, UR19, -0x1, URZ ;  /* 0xffffffff130e7890 */ /* 0x000fe4000fffe03f */
[----:B------:R-:W-:Y:S02]  /*01d0*/  UISETP.EQ.AND UP0, UPT, UR19, URZ, UP0 ;  /* 0x0000003f1300728c */ /* 0x000fe40008702270 */
[----:B------:R-:W-:Y:S02]  /*01e0*/  UISETP.GE.U32.AND UP1, UPT, UR14, 0x2, UPT ;  /* 0x000000020e00788c */ /* 0x000fe4000bf26070 */
[----:B------:R-:W-:Y:S01]  /*01f0*/  USEL UR40, URZ, 0x1, !UP0 ;  /* 0x000000013f287887 */ /* 0x000fe2000c000000 */
[----:B0-----:R-:W-:-:S03]  /*0200*/  ISETP.NE.AND P0, PT, R6, RZ, PT ;  /* 0x000000ff0600720c */ /* 0x001fc60003f05270 */
[----:B------:R-:W-:-:S10]  /*0210*/  USEL UR40, UR40, 0x2, UP1 ;  /* 0x0000000228287887 */ /* 0x000fd40008800000 */
[----:B------:R-:W-:Y:S05]  /*0220*/  @P0 BRA `(.L_x_2) ;  /* 0x0000000000480947 */ /* 0x000fea0003800000 */
[----:B------:R-:W0:Y:S01]  /*0230*/  S2UR UR7, SR_CgaCtaId ;  /* 0x00000000000779c3 */ /* 0x000e220000008800 */
[----:B------:R-:W-:Y:S01]  /*0240*/  UMOV UR4, 0x400 ;  /* 0x0000040000047882 */ /* 0x000fe20000000000 */
[----:B------:R-:W-:Y:S01]  /*0250*/  UMOV UR5, 0x1 ;  /* 0x0000000100057882 */ /* 0x000fe20000000000 */
[----:B------:R-:W-:Y:S01]  /*0260*/  UMOV UR8, 0x2 ;  /* 0x0000000200087882 */ /* 0x000fe20000000000 */
[----:B------:R-:W-:Y:S01]  /*0270*/  ELECT P0, URZ, PT ;  /* 0x00000000003f782f */ /* 0x000fe20003800000 */
[----:B------:R-:W-:-:S04]  /*0280*/  UIADD3 UR8, -UR8, 0x100000, URZ ;  /* 0x0010000008087890 */ /* 0x000fc8000fffe13f */
[----:B------:R-:W-:Y:S02]  /*0290*/  USHF.L.U32 UR9, UR8, 0xb, URZ ;  /* 0x0000000b08097899 */ /* 0x000fe4000800063f */
[----:B------:R-:W-:Y:S02]  /*02a0*/  USHF.L.U32 UR8, UR8, 0x1, URZ ;  /* 0x0000000108087899 */ /* 0x000fe4000800063f */
[----:B0-----:R-:W-:Y:S02]  /*02b0*/  ULEA UR7, UR7, UR4, 0x18 ;  /* 0x0000000407077291 */ /* 0x001fe4000f8ec03f */
[----:B------:R-:W-:-:S04]  /*02c0*/  UIADD3 UR4, -UR5, 0x100000, URZ ;  /* 0x0010000005047890 */ /* 0x000fc8000fffe13f */
[----:B------:R-:W-:Y:S02]  /*02d0*/  USHF.L.U32 UR5, UR4, 0xb, URZ ;  /* 0x0000000b04057899 */ /* 0x000fe4000800063f */
[----:B------:R-:W-:Y:S01]  /*02e0*/  USHF.L.U32 UR4, UR4, 0x1, URZ ;  /* 0x0000000104047899 */ /* 0x000fe2000800063f */
[----:B------:R-:W0:Y:S11]  /*02f0*/  FENCE.VIEW.ASYNC.S ;  /* 0x00000000000073c6 */ /* 0x000e360000000000 */
[----:B0-----:R0:W1:Y:S01]  /*0300*/  SYNCS.EXCH.64 URZ, [UR7], UR4 ;  /* 0x00000004073f75b2 */ /* 0x0010620008000100 */
[----:B------:R0:W2:Y:S01]  /*0310*/  SYNCS.EXCH.64 URZ, [UR7+0x10], UR8 ;  /* 0x00001008073f75b2 */ /* 0x0000a20008000100 */
[----:B------:R0:W3:Y:S01]  /*0320*/  SYNCS.EXCH.64 URZ, [UR7+0x8], UR4 ;  /* 0x00000804073f75b2 */ /* 0x0000e20008000100 */
[----:B------:R0:W4:Y:S01]  /*0330*/  SYNCS.EXCH.64 URZ, [UR7+0x18], UR8 ;  /* 0x00001808073f75b2 */ /* 0x0001220008000100 */
[----:B------:R-:W-:Y:S01]  /*0340*/  NOP ;  /* 0x0000000000007918 */ /* 0x000fe20000000000 */
.L_x_2:
[----:B------:R-:W5:Y:S01]  /*0350*/  S2UR UR15, SR_CTAID.X ;  /* 0x00000000000f79c3 */ /* 0x000f620000002500 */
[----:B------:R-:W-:Y:S01]  /*0360*/  SHF.R.S32.HI R2, RZ, 0x1f, R3 ;  /* 0x0000001fff027819 */ /* 0x000fe20000011403 */
[----:B------:R-:W1:Y:S01]  /*0370*/  SHFL.IDX PT, R7, R0, RZ, 0x1f ;  /* 0x00001fff00077589 */ /* 0x000e6200000e0000 */
[----:B------:R-:W-:Y:S02]  /*0380*/  ELECT P0, URZ, PT ;  /* 0x00000000003f782f */ /* 0x000fe40003800000 */
[----:B------:R-:W-:Y:S01]  /*0390*/  SHF.R.S32.HI R11, RZ, 0x1f, R6 ;  /* 0x0000001fff0b7819 */ /* 0x000fe20000011406 */
[----:B0-----:R-:W-:Y:S01]  /*03a0*/  ULDC UR4, c[0x0][0x150] ;  /* 0x0000540000047ab9 */ /* 0x001fe20000000800 */
[----:B------:R-:W-:Y:S01]  /*03b0*/  LEA.HI R2, R2, R3, RZ, 0x7 ;  /* 0x0000000302027211 */ /* 0x000fe200078f38ff */
[----:B------:R-:W0:Y:S01]  /*03c0*/  SHFL.IDX PT, R8, R0, RZ, 0x1f ;  /* 0x00001fff00087589 */ /* 0x000e2200000e0000 */
[----:B------:R-:W2:Y:S01]  /*03d0*/  S2UR UR8, SR_CTAID.Y ;  /* 0x00000000000879c3 */ /* 0x000ea20000002600 */
[----:B------:R-:W-:-:S02]  /*03e0*/  ELECT P1, URZ, PT ;  /* 0x00000000003f782f */ /* 0x000fc40003820000 */
[----:B------:R-:W-:Y:S01]  /*03f0*/  LOP3.LUT R2, R2, 0xffffff80, RZ, 0xc0, !PT ;  /* 0xffffff8002027812 */ /* 0x000fe200078ec0ff */
[----:B------:R-:W-:Y:S01]  /*0400*/  ULDC UR7, c[0x0][0x144] ;  /* 0x0000510000077ab9 */ /* 0x000fe20000000800 */
[----:B------:R-:W-:Y:S01]  /*0410*/  LEA.HI R11, R11, R6, RZ, 0x2 ;  /* 0x000000060b0b7211 */ /* 0x000fe200078f10ff */
[----:B------:R-:W-:Y:S01]  /*0420*/  UMOV UR18, 0x80 ;  /* 0x0000008000127882 */ /* 0x000fe20000000000 */
[----:B------:R-:W-:Y:S01]  /*0430*/  NOP ;  /* 0x0000000000007918 */ /* 0x000fe20000000000 */
[----:B------:R-:W-:Y:S01]  /*0440*/  IMAD.IADD R4, R3, 0x1, -R2 ;  /* 0x0000000103047824 */ /* 0x000fe200078e0a02 */
[----:B------:R-:W-:Y:S01]  /*0450*/  LOP3.LUT R11, R11, 0x3ffffffc, RZ, 0xc0, !PT ;  /* 0x3ffffffc0b0b7812 */ /* 0x000fe200078ec0ff */
[----:B------:R-:W-:Y:S01]  /*0460*/  NOP ;  /* 0x0000000000007918 */ /* 0x000fe20000000000 */
[----:B------:R-:W-:Y:S01]  /*0470*/  ULDC UR17, c[0x0][0x148] ;  /* 0x0000520000117ab9 */ /* 0x000fe20000000800 */
[----:B------:R-:W-:Y:S01]  /*0480*/  IMAD.MOV.U32 R23, RZ, RZ, 0x1 ;  /* 0x00000001ff177424 */ /* 0x000fe200078e00ff */
[----:B------:R-:W-:Y:S01]  /*0490*/  SHF.R.S32.HI R9, RZ, 0x1f, R4 ;  /* 0x0000001fff097819 */ /* 0x000fe20000011404 */
[----:B------:R-:W-:Y:S01]  /*04a0*/  IMAD.IADD R11, R6, 0x1, -R11 ;  /* 0x00000001060b7824 */ /* 0x000fe200078e0a0b */
[----:B------:R-:W3:Y:S01]  /*04b0*/  SHFL.IDX PT, R5, R5, RZ, 0x1f ;  /* 0x00001fff05057589 */ /* 0x000ee200000e0000 */
[----:B------:R-:W-:-:S02]  /*04c0*/  ISETP.NE.AND P2, PT, RZ, UR19, PT ;  /* 0x00000013ff007c0c */ /* 0x000fc4000bf45270 */
[----:B-----5:R-:W-:Y:S02]  /*04d0*/  I2FP.F32.U32 R10, UR15 ;  /* 0x0000000f000a7c45 */ /* 0x020fe40008201000 */
[----:B------:R-:W-:Y:S02]  /*04e0*/  LEA.HI R2, R9, R4, RZ, 0x3 ;  /* 0x0000000409027211 */ /* 0x000fe400078f18ff */
[----:B-1----:R-:W-:Y:S01]  /*04f0*/  ISETP.NE.OR P0, PT, R7, RZ, !P0 ;  /* 0x000000ff0700720c */ /* 0x002fe20004705670 */
[----:B------:R-:W-:Y:S01]  /*0500*/  FMUL R10, R10, UR4 ;  /* 0x000000040a0a7c20 */ /* 0x000fe20008400000 */
[--C-:B------:R-:W-:Y:S01]  /*0510*/  SHF.R.S32.HI R7, RZ, 0x3, R2.reuse ;  /* 0x00000003ff077819 */ /* 0x100fe20000011402 */
[----:B------:R-:W-:Y:S01]  /*0520*/  ULDC UR4, c[0x0][0x154] ;  /* 0x0000550000047ab9 */ /* 0x000fe20000000800 */
[----:B------:R-:W-:Y:S02]  /*0530*/  SHF.R.S32.HI R2, RZ, 0x1f, R2 ;  /* 0x0000001fff027819 */ /* 0x000fe40000011402 */
[----:B0-----:R-:W-:Y:S01]  /*0540*/  ISETP.NE.OR P1, PT, R8, RZ, !P1 ;  /* 0x000000ff0800720c */ /* 0x001fe20004f25670 */
[----:B------:R-:W0:Y:S01]  /*0550*/  F2I.U32.TRUNC.NTZ R10, R10 ;  /* 0x0000000a000a7305 */ /* 0x000e22000020f000 */
[----:B------:R-:W-:-:S02]  /*0560*/  LEA.HI R2, R2, R7, RZ, 0x2 ;  /* 0x0000000702027211 */ /* 0x000fc400078f10ff */
[----:B--2---:R-:W-:Y:S02]  /*0570*/  I2FP.F32.U32 R0, UR8 ;  /* 0x0000000800007c45 */ /* 0x004fe40008201000 */
[----:B------:R-:W-:Y:S01]  /*0580*/  LOP3.LUT R2, R2, 0xfffffffc, RZ, 0xc0, !PT ;  /* 0xfffffffc02027812 */ /* 0x000fe200078ec0ff */
[----:B------:R-:W-:Y:S02]  /*0590*/  VOTEU.ALL UP0, P0 ;  /* 0x00000000003f7886 */ /* 0x000fe40000000000 */
[----:B------:R-:W-:Y:S02]  /*05a0*/  FMUL R6, R0, UR4 ;  /* 0x0000000400067c20 */ /* 0x000fe40008400000 */
[----:B------:R-:W-:Y:S01]  /*05b0*/  IMAD.IADD R2, R7, 0x1, -R2 ;  /* 0x0000000107027824 */ /* 0x000fe200078e0a02 */
[----:B------:R-:W1:Y:S01]  /*05c0*/  @!UP0 S2UR UR11, SR_CgaCtaId ;  /* 0x00000000000b89c3 */ /* 0x000e620000008800 */
[----:B------:R-:W-:Y:S01]  /*05d0*/  VOTEU.ALL UP1, P1 ;  /* 0x00000000003f7886 */ /* 0x000fe20000820000 */
[----:B------:R-:W-:Y:S01]  /*05e0*/  @!UP0 UMOV UR10, 0x400 ;  /* 0x00000400000a8882 */ /* 0x000fe20000000000 */
[----:B------:R-:W-:Y:S01]  /*05f0*/  IMAD R2, R11, 0x4, R2 ;  /* 0x000000040b027824 */ /* 0x000fe200078e0202 */
[----:B0-----:R-:W-:Y:S01]  /*0600*/  R2UR UR4, R10 ;  /* 0x000000000a0472ca */ /* 0x001fe200000e0000 */
[----:B------:R-:W0:Y:S01]  /*0610*/  F2I.U32.TRUNC.NTZ R6, R6 ;  /* 0x0000000600067305 */ /* 0x000e22000020f000 */
[----:B------:R-:W-:Y:S01]  /*0620*/  @!UP1 UMOV UR13, 0x400 ;  /* 0x00000400000d9882 */ /* 0x000fe20000000000 */
[C---:B------:R-:W-:Y:S01]  /*0630*/  IMAD.SHL.U32 R7, R2.reuse, 0x4, RZ ;  /* 0x0000000402077824 */ /* 0x040fe200078e00ff */
[----:B------:R-:W-:Y:S01]  /*0640*/  LEA.HI R0, R2, R2, RZ, 0x1 ;  /* 0x0000000202007211 */ /* 0x000fe200078f08ff */
[----:B------:R-:W2:Y:S01]  /*0650*/  @!UP1 S2UR UR16, SR_CgaCtaId ;  /* 0x00000000001099c3 */ /* 0x000ea20000008800 */
[----:B------:R-:W-:Y:S01]  /*0660*/  VOTEU.ALL UP2, P1 ;  /* 0x00000000003f7886 */ /* 0x000fe20000840000 */
[----:B------:R-:W-:Y:S01]  /*0670*/  VOTEU.ALL UP3, P1 ;  /* 0x00000000003f7886 */ /* 0x000fe20000860000 */
[----:B------:R-:W-:Y:S01]  /*0680*/  LOP3.LUT R11, R0, 0xfffffffe, RZ, 0xc0, !PT ;  /* 0xfffffffe000b7812 */ /* 0x000fe200078ec0ff */
[----:B------:R-:W-:Y:S01]  /*0690*/  VOTEU.ALL UP4, P1 ;  /* 0x00000000003f7886 */ /* 0x000fe20000880000 */
[----:B------:R-:W-:Y:S01]  /*06a0*/  LOP3.LUT R22, R2, 0xc, R7, 0x78, !PT ;  /* 0x0000000c02167812 */ /* 0x000fe200078e7807 */
[----:B------:R-:W-:-:S02]  /*06b0*/  VOTEU.ALL UP5, P1 ;  /* 0x00000000003f7886 */ /* 0x000fc400008a0000 */
[----:B------:R-:W-:Y:S01]  /*06c0*/  IMAD.IADD R11, R2, 0x1, -R11 ;  /* 0x00000001020b7824 */ /* 0x000fe200078e0a0b */
[----:B------:R-:W-:Y:S01]  /*06d0*/  UIADD3 UR4, -UR4, URZ, URZ ;  /* 0x0000003f04047290 */ /* 0x000fe2000fffe13f */
[----:B------:R-:W5:Y:S01]  /*06e0*/  LDC R2, c[0x0][0x140] ;  /* 0x00005000ff027b82 */ /* 0x000f620000000800 */
[----:B0-----:R-:W-:Y:S02]  /*06f0*/  R2UR UR9, R6 ;  /* 0x00000000060972ca */ /* 0x001fe400000e0000 */
[----:B------:R-:W-:Y:S02]  /*0700*/  UIMAD UR7, UR7, UR4, UR15 ;  /* 0x00000004070772a4 */ /* 0x000fe4000f8e020f */
[----:B-1----:R-:W-:Y:S01]  /*0710*/  @!UP0 ULEA UR12, UR11, UR10, 0x18 ;  /* 0x0000000a0b0c8291 */ /* 0x002fe2000f8ec03f */
[----:B------:R-:W-:Y:S01]  /*0720*/  UMOV UR4, 0x20 ;  /* 0x0000002000047882 */ /* 0x000fe20000000000 */
[----:B------:R-:W-:-:S04]  /*0730*/  @!UP1 UIADD3 UR10, -UR18, 0x100000, URZ ;  /* 0x00100000120a9890 */ /* 0x000fc8000fffe13f */
[----:B------:R-:W-:Y:S02]  /*0740*/  @!UP1 USHF.L.U32 UR11, UR10, 0xb, URZ ;  /* 0x0000000b0a0b9899 */ /* 0x000fe4000800063f */
[----:B------:R-:W-:Y:S01]  /*0750*/  @!UP1 USHF.L.U32 UR10, UR10, 0x1, URZ ;  /* 0x000000010a0a9899 */ /* 0x000fe2000800063f */
[----:B------:R-:W-:Y:S01]  /*0760*/  ISETP.NE.AND P3, PT, R11, UR7, PT ;  /* 0x000000070b007c0c */ /* 0x000fe2000bf65270 */
[----:B------:R-:W-:-:S04]  /*0770*/  @!UP0 UIADD3 UR4, -UR4, 0x100000, URZ ;  /* 0x0010000004048890 */ /* 0x000fc8000fffe13f */
[----:B------:R-:W-:Y:S02]  /*0780*/  @!UP0 USHF.L.U32 UR5, UR4, 0xb, URZ ;  /* 0x0000000b04058899 */ /* 0x000fe4000800063f */
[----:B------:R-:W-:Y:S01]  /*0790*/  @!UP0 USHF.L.U32 UR4, UR4, 0x1, URZ ;  /* 0x0000000104048899 */ /* 0x000fe2000800063f */
[----:B------:R-:W-:Y:S01]  /*07a0*/  VOTEU.ALL UP0, P0 ;  /* 0x00000000003f7886 */ /* 0x000fe20000000000 */
[----:B--2---:R-:W-:Y:S01]  /*07b0*/  @!UP1 ULEA UR13, UR16, UR13, 0x18 ;  /* 0x0000000d100d9291 */ /* 0x004fe2000f8ec03f */
[----:B------:R-:W-:Y:S01]  /*07c0*/  VOTEU.ALL UP1, P0 ;  /* 0x00000000003f7886 */ /* 0x000fe20000020000 */
[----:B------:R-:W-:Y:S01]  /*07d0*/  UIADD3 UR9, -UR9, URZ, URZ ;  /* 0x0000003f09097290 */ /* 0x000fe2000fffe13f */
[----:B------:R-:W-:Y:S01]  /*07e0*/  LOP3.LUT P0, RZ, R4, 0x7, RZ, 0xc0, !PT ;  /* 0x0000000704ff7812 */ /* 0x000fe2000780c0ff */
[----:B------:R-:W0:Y:S06]  /*07f0*/  FENCE.VIEW.ASYNC.S ;  /* 0x00000000000073c6 */ /* 0x000e2c0000000000 */
[----:B0-----:R-:W0:Y:S01]  /*0800*/  @!UP0 SYNCS.EXCH.64 URZ, [UR12+0x50], UR4 ;  /* 0x000050040c3f85b2 */ /* 0x001e220008000100 */
[----:B------:R-:W-:-:S02]  /*0810*/  @P3 LEA.HI R0, R22, R22, RZ, 0x1 ;  /* 0x0000001616003211 */ /* 0x000fc400078f08ff */
[----:B-----5:R-:W-:Y:S02]  /*0820*/  ISETP.EQ.U32.AND P1, PT, R2, 0x1, PT ;  /* 0x000000010200780c */ /* 0x020fe40003f22070 */
[----:B------:R-:W-:Y:S02]  /*0830*/  @P3 SHF.R.S32.HI R0, RZ, 0x1, R0 ;  /* 0x00000001ff003819 */ /* 0x000fe40000011400 */
[----:B------:R-:W-:Y:S01]  /*0840*/  ISETP.LT.U32.AND P0, PT, R22, 0x2, !P0 ;  /* 0x000000021600780c */ /* 0x000fe20004701070 */
[----:B------:R1:W2:Y:S01]  /*0850*/  @!UP1 SYNCS.EXCH.64 URZ, [UR12+0x58], UR4 ;  /* 0x000058040c3f95b2 */ /* 0x0002a20008000100 */
[----:B------:R-:W-:Y:S01]  /*0860*/  NOP ;  /* 0x0000000000007918 */ /* 0x000fe20000000000 */
[----:B-1----:R-:W-:Y:S01]  /*0870*/  UIMAD UR4, UR17, UR9, UR8 ;  /* 0x00000009110472a4 */ /* 0x002fe2000f8e0208 */
[----:B------:R1:W0:Y:S05]  /*0880*/  @!UP2 SYNCS.EXCH.64 URZ, [UR13+0x30], UR10 ;  /* 0x0000300a0d3fa5b2 */ /* 0x00022a0008000100 */
[----:B------:R-:W-:-:S02]  /*0890*/  @P3 ISETP.NE.AND P4, PT, R0, UR4, PT ;  /* 0x0000000400003c0c */ /* 0x000fc4000bf85270 */
[----:B------:R-:W-:Y:S02]  /*08a0*/  SEL R0, RZ, 0x1, !P0 ;  /* 0x00000001ff007807 */ /* 0x000fe40004000000 */
[----:B------:R-:W-:-:S04]  /*08b0*/  @P3 SEL R23, RZ, 0x1, P4 ;  /* 0x00000001ff173807 */ /* 0x000fc80002000000 */
[----:B------:R-:W-:Y:S01]  /*08c0*/  LOP3.LUT R23, R23, R0, RZ, 0xc0, !PT ;  /* 0x0000000017177212 */ /* 0x000fe200078ec0ff */
[----:B------:R1:W0:Y:S01]  /*08d0*/  @!UP3 SYNCS.EXCH.64 URZ, [UR13+0x38], UR10 ;  /* 0x0000380a0d3fb5b2 */ /* 0x0002220008000100 */
[----:B------:R1:W0:Y:S01]  /*08e0*/  @!UP4 SYNCS.EXCH.64 URZ, [UR13+0x40], UR10 ;  /* 0x0000400a0d3fc5b2 */ /* 0x0002220008000100 */
[----:B------:R1:W0:Y:S01]  /*08f0*/  @!UP5 SYNCS.EXCH.64 URZ, [UR13+0x48], UR10 ;  /* 0x0000480a0d3fd5b2 */ /* 0x0002220008000100 */
[----:B------:R-:W-:Y:S01]  /*0900*/  NOP ;  /* 0x0000000000007918 */ /* 0x000fe20000000000 */
[----:B-1-3--:R-:W-:Y:S05]  /*0910*/  @!P1 BRA `(.L_x_3) ;  /* 0x0000000000089947 */ /* 0x00afea0003800000 */
[----:B0-2-4-:R-:W-:Y:S01]  /*0920*/  UCGABAR_ARV ;  /* 0x00000000000079c7 */ /* 0x015fe20008000000 */
[----:B------:R-:W-:Y:S05]  /*0930*/  BRA `(.L_x_4) ;  /* 0x0000000000047947 */ /* 0x000fea0003800000 */
.L_x_3:
[----:B0-2-4-:R-:W-:Y:S01]  /*0940*/  NOP ;  /* 0x0000000000007918 */ /* 0x015fe20000000000 */
.L_x_4:
[----:B------:R-:W-:Y:S01]  /*0950*/  ULDC.64 UR4, c[0x0][0x598] ;  /* 0x0001660000047ab9 */ /* 0x000fe20000000a00 */
[----:B------:R-:W-:Y:S01]  /*0960*/  ULDC.64 UR50, c[0x0][0x208] ;  /* 0x0000820000327ab9 */ /* 0x000fe20000000a00 */
[----:B------:R-:W-:-:S04]  /*0970*/  ISETP.NE.U32.AND P0, PT, RZ, UR4, PT ;  /* 0x00000004ff007c0c */ /* 0x000fc8000bf05070 */
[----:B------:R-:W-:-:S13]  /*0980*/  ISETP.NE.AND.EX P0, PT, RZ, UR5, PT, P0 ;  /* 0x00000005ff007c0c */ /* 0x000fda000bf05300 */
[----:B------:R-:W-:Y:S05]  /*0990*/  @!P0 BRA `(.L_x_5) ;  /* 0x00000000001c8947 */ /* 0x000fea0003800000 */
[----:B------:R-:W0:Y:S02]  /*09a0*/  LDC.64 R6, c[0x0][0x598] ;  /* 0x00016600ff067b82 */ /* 0x000e240000000a00 */
[----:B0-----:R-:W2:Y:S02]  /*09b0*/  LDG.E.64 R6, desc[UR50][R6.64] ;  /* 0x0000003206067981 */ /* 0x001ea4000c1e1b00 */
[----:B--2---:R-:W-:-:S04]  /*09c0*/  ISETP.NE.U32.AND P0, PT, R6, RZ, PT ;  /* 0x000000ff0600720c */ /* 0x004fc80003f05070 */
[----:B------:R-:W-:-:S13]  /*09d0*/  ISETP.NE.AND.EX P0, PT, R7, RZ, PT, P0 ;  /* 0x000000ff0700720c */ /* 0x000fda0003f05300 */
[----:B------:R-:W-:Y:S05]  /*09e0*/  @!P0 BRA `(.L_x_5) ;  /* 0x0000000000088947 */ /* 0x000fea0003800000 */
[----:B------:R0:W5:Y:S01]  /*09f0*/  LD.E R144, desc[UR50][R6.64] ;  /* 0x0000003206907980 */ /* 0x000162000c101900 */
[----:B------:R-:W-:Y:S05]  /*0a00*/  BRA `(.L_x_6) ;  /* 0x0000000000247947 */ /* 0x000fea0003800000 */
.L_x_5:
[----:B------:R-:W-:Y:S02]  /*0a10*/  ULDC.64 UR4, c[0x0][0x588] ;  /* 0x0001620000047ab9 */ /* 0x000fe40000000a00 */
[----:B------:R-:W-:-:S04]  /*0a20*/  ISETP.NE.U32.AND P0, PT, RZ, UR4, PT ;  /* 0x00000004ff007c0c */ /* 0x000fc8000bf05070 */
[----:B------:R-:W-:-:S13]  /*0a30*/  ISETP.NE.AND.EX P0, PT, RZ, UR5, PT, P0 ;  /* 0x00000005ff007c0c */ /* 0x000fda000bf05300 */
[----:B------:R-:W-:Y:S05]  /*0a40*/  @!P0 BRA `(.L_x_7) ;  /* 0x00000000000c8947 */ /* 0x000fea0003800000 */
[----:B------:R-:W0:Y:S02]  /*0a50*/  LDC.64 R144, c[0x0][0x588] ;  /* 0x00016200ff907b82 */ /* 0x000e240000000a00 */
[----:B0-----:R1:W5:Y:S01]  /*0a60*/  LDG.E R144, desc[UR50][R144.64] ;  /* 0x0000003290907981 */ /* 0x001362000c1e1900 */
[----:B------:R-:W-:Y:S05]  /*0a70*/  BRA `(.L_x_6) ;  /* 0x0000000000087947 */ /* 0x000fea0003800000 */
.L_x_7:
[----:B------:R-:W-:Y:S02]  /*0a80*/  ULDC UR4, c[0x0][0x580] ;  /* 0x0001600000047ab9 */ /* 0x000fe40000000800 */
[----:B------:R-:W-:-:S07]  /*0a90*/  IMAD.U32 R144, RZ, RZ, UR4 ;  /* 0x00000004ff907e24 */ /* 0x000fce000f8e00ff */
.L_x_6:
[----:B------:R-:W-:Y:S02]  /*0aa0*/  ULDC.64 UR4, c[0x0][0x5a0] ;  /* 0x0001680000047ab9 */ /* 0x000fe40000000a00 */
[----:B------:R-:W-:-:S04]  /*0ab0*/  ISETP.NE.U32.AND P0, PT, RZ, UR4, PT ;  /* 0x00000004ff007c0c */ /* 0x000fc8000bf05070 */
[----:B------:R-:W-:-:S13]  /*0ac0*/  ISETP.NE.AND.EX P0, PT, RZ, UR5, PT, P0 ;  /* 0x00000005ff007c0c */ /* 0x000fda000bf05300 */
[----:B------:R-:W-:Y:S05]  /*0ad0*/  @!P0 BRA `(.L_x_8) ;  /* 0x00000000001c8947 */ /* 0x000fea0003800000 */
[----:B0-----:R-:W0:Y:S02]  /*0ae0*/  LDC.64 R6, c[0x0][0x5a0] ;  /* 0x00016800ff067b82 */ /* 0x001e240000000a00 */
[----:B0-----:R-:W2:Y:S02]  /*0af0*/  LDG.E.64 R6, desc[UR50][R6.64] ;  /* 0x0000003206067981 */ /* 0x001ea4000c1e1b00 */
[----:B--2---:R-:W-:-:S04]  /*0b00*/  ISETP.NE.U32.AND P0, PT, R6, RZ, PT ;  /* 0x000000ff0600720c */ /* 0x004fc80003f05070 */
[----:B------:R-:W-:-:S13]  /*0b10*/  ISETP.NE.AND.EX P0, PT, R7, RZ, PT, P0 ;  /* 0x000000ff0700720c */ /* 0x000fda0003f05300 */
[----:B------:R-:W-:Y:S05]  /*0b20*/  @!P0 BRA `(.L_x_8) ;  /* 0x0000000000088947 */ /* 0x000fea0003800000 */
[----:B-1----:R0:W5:Y:S01]  /*0b30*/  LD.E R145, desc[UR50][R6.64] ;  /* 0x0000003206917980 */ /* 0x002162000c101900 */
[----:B------:R-:W-:Y:S05]  /*0b40*/  BRA `(.L_x_9) ;  /* 0x0000000000247947 */ /* 0x000fea0003800000 */
.L_x_8:
[----:B------:R-:W-:Y:S02]  /*0b50*/  ULDC.64 UR4, c[0x0][0x590] ;  /* 0x0001640000047ab9 */ /* 0x000fe40000000a00 */
[----:B------:R-:W-:-:S04]  /*0b60*/  ISETP.NE.U32.AND P0, PT, RZ, UR4, PT ;  /* 0x00000004ff007c0c */ /* 0x000fc8000bf05070 */
[----:B------:R-:W-:-:S13]  /*0b70*/  ISETP.NE.AND.EX P0, PT, RZ, UR5, PT, P0 ;  /* 0x00000005ff007c0c */ /* 0x000fda000bf05300 */
[----:B------:R-:W-:Y:S05]  /*0b80*/  @!P0 BRA `(.L_x_10) ;  /* 0x00000000000c8947 */ /* 0x000fea0003800000 */
[----:B0-----:R-:W1:Y:S02]  /*0b90*/  LDC.64 R6, c[0x0][0x590] ;  /* 0x00016400ff067b82 */ /* 0x001e640000000a00 */
[----:B-1----:R1:W5:Y:S01]  /*0ba0*/  LDG.E R145, desc[UR50][R6.64] ;  /* 0x0000003206917981 */ /* 0x002362000c1e1900 */
[----:B------:R-:W-:Y:S05]  /*0bb0*/  BRA `(.L_x_9) ;  /* 0x0000000000087947 */ /* 0x000fea0003800000 */
.L_x_10:
[----:B------:R-:W-:Y:S02]  /*0bc0*/  ULDC UR4, c[0x0][0x584] ;  /* 0x0001610000047ab9 */ /* 0x000fe40000000800 */
[----:B-1----:R-:W-:-:S07]  /*0bd0*/  IMAD.U32 R145, RZ, RZ, UR4 ;  /* 0x00000004ff917e24 */ /* 0x002fce000f8e00ff */
.L_x_9:
[----:B------:R-:W-:Y:S01]  /*0be0*/  ULDC UR4, c[0x0][0x65c] ;  /* 0x0001970000047ab9 */ /* 0x000fe20000000800 */
[----:B01----:R-:W0:Y:S01]  /*0bf0*/  LDC.64 R6, c[0x0][0x650] ;  /* 0x00019400ff067b82 */ /* 0x003e220000000a00 */
[----:B------:R-:W-:Y:S01]  /*0c00*/  UISETP.NE.AND UP2, UPT, UR4, 0x1, UPT ;  /* 0x000000010400788c */ /* 0x000fe2000bf45270 */
[----:B------:R-:W-:Y:S01]  /*0c10*/  IMAD.MOV.U32 R18, RZ, RZ, -0x1 ;  /* 0xffffffffff127424 */ /* 0x000fe200078e00ff */
[----:B------:R-:W-:Y:S01]  /*0c20*/  UISETP.NE.AND UP0, UPT, UR19, 0x2, UPT ;  /* 0x000000021300788c */ /* 0x000fe2000bf05270 */
[----:B------:R-:W-:Y:S01]  /*0c30*/  IMAD.MOV.U32 R2, RZ, RZ, -0x1 ;  /* 0xffffffffff027424 */ /* 0x000fe200078e00ff */
[----:B------:R-:W-:Y:S01]  /*0c40*/  UP2UR UR38, UPR, URZ, 0x4 ;  /* 0x000000043f267883 */ /* 0x000fe20008000000 */
[----:B------:R-:W-:-:S06]  /*0c50*/  IMAD.MOV.U32 R19, RZ, RZ, -0x1 ;  /* 0xffffffffff137424 */ /* 0x000fcc00078e00ff */
[----:B------:R-:W-:Y:S01]  /*0c60*/  @UP2 ULDC UR12, c[0x0][0x10] ;  /* 0x00000400000c2ab9 */ /* 0x000fe20000000800 */
[----:B------:R-:W-:Y:S01]  /*0c70*/  @UP2 UMOV UR4, UR8 ;  /* 0x0000000800042c82 */ /* 0x000fe20008000000 */
[----:B------:R-:W-:Y:S01]  /*0c80*/  @UP2 UMOV UR5, URZ ;  /* 0x0000003f00052c82 */ /* 0x000fe20008000000 */
[----:B------:R-:W-:Y:S01]  /*0c90*/  @!UP2 ULDC UR16, c[0x0][0xc] ;  /* 0x000003000010aab9 */ /* 0x000fe20000000800 */
[----:B------:R-:W-:Y:S01]  /*0ca0*/  @UP2 UIMAD.WIDE.U32 UR12, UR15, UR12, UR4 ;  /* 0x0000000c0f0c22a5 */ /* 0x000fe2000f8e0004 */
[----:B------:R-:W-:Y:S02]  /*0cb0*/  ULDC UR10, c[0x0][0xc] ;  /* 0x00000300000a7ab9 */ /* 0x000fe40000000800 */
[----:B------:R-:W-:Y:S01]  /*0cc0*/  @UP2 UMOV UR4, URZ ;  /* 0x0000003f00042c82 */ /* 0x000fe20008000000 */
[----:B------:R-:W-:Y:S01]  /*0cd0*/  UMOV UR5, URZ ;  /* 0x0000003f00057c82 */ /* 0x000fe20008000000 */
[----:B------:R-:W-:Y:S01]  /*0ce0*/  @UP2 UIADD3 UR18, UR13, UR4, URZ ;  /* 0x000000040d122290 */ /* 0x000fe2000fffe03f */
[----:B------:R-:W-:-:S02]  /*0cf0*/  ULDC UR11, c[0x0][0x10] ;  /* 0x00000400000b7ab9 */ /* 0x000fc40000000800 */
[----:B------:R-:W-:Y:S01]  /*0d00*/  UMOV UR4, UR15 ;  /* 0x0000000f00047c82 */ /* 0x000fe20008000000 */
[----:B------:R-:W-:Y:S02]  /*0d10*/  UIMAD.WIDE.U32 UR10, UR10, UR11, URZ ;  /* 0x0000000b0a0a72a5 */ /* 0x000fe4000f8e003f */
[----:B------:R-:W-:Y:S01]  /*0d20*/  @!UP2 UIMAD.WIDE.U32 UR4, UR8, UR16, UR4 ;  /* 0x000000100804a2a5 */ /* 0x000fe2000f8e0004 */
[----:B------:R-:W-:Y:S02]  /*0d30*/  ULDC UR13, c[0x0][0x14] ;  /* 0x00000500000d7ab9 */ /* 0x000fe40000000800 */
[----:B------:R-:W-:Y:S02]  /*0d40*/  UIMAD.WIDE.U32 UR48, UR10, UR13, URZ ;  /* 0x0000000d0a3072a5 */ /* 0x000fe4000f8e003f */
[----:B------:R-:W-:Y:S02]  /*0d50*/  UIMAD UR39, UR11, UR13, URZ ;  /* 0x0000000d0b2772a4 */ /* 0x000fe4000f8e023f */
[----:B------:R-:W-:Y:S01]  /*0d60*/  @!UP2 UMOV UR12, UR4 ;  /* 0x00000004000cac82 */ /* 0x000fe20008000000 */
[----:B------:R-:W-:Y:S01]  /*0d70*/  @!UP2 UMOV UR18, UR5 ;  /* 0x000000050012ac82 */ /* 0x000fe20008000000 */
[----:B------:R-:W-:-:S02]  /*0d80*/  UIADD3 UR39, UR49, UR39, URZ ;  /* 0x0000002731277290 */ /* 0x000fc4000fffe03f */
[----:B------:R-:W-:-:S04]  /*0d90*/  UIADD3 UR4, UP1, UR12, UR48, URZ ;  /* 0x000000300c047290 */ /* 0x000fc8000ff3e03f */
[----:B------:R-:W-:Y:S02]  /*0da0*/  UIADD3.X UR5, UR18, UR39, URZ, UP1, !UPT ;  /* 0x0000002712057290 */ /* 0x000fe40008ffe43f */
[----:B------:R-:W-:Y:S02]  /*0db0*/  USEL UR4, UR4, UR12, !UP0 ;  /* 0x0000000c04047287 */ /* 0x000fe4000c000000 */
[----:B------:R-:W-:-:S04]  /*0dc0*/  USEL UR5, UR5, UR18, !UP0 ;  /* 0x0000001205057287 */ /* 0x000fc8000c000000 */
[----:B0-----:R-:W-:Y:S01]  /*0dd0*/  ISETP.LE.U32.AND P0, PT, R6, UR4, PT ;  /* 0x0000000406007c0c */ /* 0x001fe2000bf03070 */
[----:B------:R-:W-:Y:S02]  /*0de0*/  IMAD.U32 R16, RZ, RZ, UR4 ;  /* 0x00000004ff107e24 */ /* 0x000fe4000f8e00ff */
[----:B------:R-:W-:Y:S02]  /*0df0*/  IMAD.U32 R0, RZ, RZ, UR5 ;  /* 0x00000005ff007e24 */ /* 0x000fe4000f8e00ff */
[----:B------:R-:W-:-:S03]  /*0e00*/  IMAD.U32 R17, RZ, RZ, UR5 ;  /* 0x00000005ff117e24 */ /* 0x000fc6000f8e00ff */
[----:B------:R-:W-:Y:S02]  /*0e10*/  ISETP.GE.U32.AND.EX P0, PT, R0, R7, PT, P0 ;  /* 0x000000070000720c */ /* 0x000fe40003f06100 */
[----:B------:R-:W-:-:S11]  /*0e20*/  PRMT R0, RZ, 0x7610, R0 ;  /* 0x00007610ff007816 */ /* 0x000fd60000000000 */
[----:B------:R-:W-:Y:S05]  /*0e30*/  @P0 BRA `(.L_x_11) ;  /* 0x0000000400500947 */ /* 0x000fea0003800000 */
[----:B------:R-:W-:Y:S01]  /*0e40*/  ULDC.64 UR18, c[0x0][0x628] ;  /* 0x00018a0000127ab9 */ /* 0x000fe20000000a00 */
[C---:B------:R-:W-:Y:S01]  /*0e50*/  R2UR UR20, R16.reuse ;  /* 0x00000000101472ca */ /* 0x040fe200000e0000 */
[----:B------:R-:W-:Y:S01]  /*0e60*/  ULDC UR16, c[0x0][0x630] ;  /* 0x00018c0000107ab9 */ /* 0x000fe20000000800 */
[----:B------:R-:W-:Y:S02]  /*0e70*/  ISETP.NE.U32.AND P0, PT, RZ, UR18, PT ;  /* 0x00000012ff007c0c */ /* 0x000fe4000bf05070 */
[----:B------:R-:W-:Y:S02]  /*0e80*/  R2UR UR4, R16 ;  /* 0x00000000100472ca */ /* 0x000fe400000e0000 */
[----:B------:R-:W-:Y:S02]  /*0e90*/  ISETP.NE.AND.EX P0, PT, RZ, UR19, PT, P0 ;  /* 0x00000013ff007c0c */ /* 0x000fe4000bf05300 */
[----:B------:R-:W-:-:S11]  /*0ea0*/  R2UR UR5, R17 ;  /* 0x00000000110572ca */ /* 0x000fd600000e0000 */
[----:B------:R-:W-:Y:S05]  /*0eb0*/  @!P0 BRA `(.L_x_12) ;  /* 0x0000000000308947 */ /* 0x000fea0003800000 */
[----:B------:R-:W-:Y:S01]  /*0ec0*/  R2UR UR4, R16 ;  /* 0x00000000100472ca */ /* 0x000fe200000e0000 */
[----:B------:R-:W-:Y:S01]  /*0ed0*/  ULDC UR12, c[0x0][0x634] ;  /* 0x00018d00000c7ab9 */ /* 0x000fe20000000800 */
[----:B------:R-:W-:-:S11]  /*0ee0*/  R2UR UR15, R17 ;  /* 0x00000000110f72ca */ /* 0x000fd600000e0000 */
[----:B------:R-:W-:-:S04]  /*0ef0*/  UIADD3 UR12, UP1, UR4, UR12, URZ ;  /* 0x0000000c040c7290 */ /* 0x000fc8000ff3e03f */
[----:B------:R-:W-:-:S04]  /*0f00*/  UIADD3.X UR15, URZ, UR15, URZ, UP1, !UPT ;  /* 0x0000000f3f0f7290 */ /* 0x000fc80008ffe43f */
[----:B------:R-:W-:-:S04]  /*0f10*/  UIMAD.WIDE.U32 UR4, UR15, UR18, URZ ;  /* 0x000000120f0472a5 */ /* 0x000fc8000f8e003f */
[----:B------:R-:W-:Y:S02]  /*0f20*/  UIMAD.WIDE.U32 UR10, UP1, UR12, UR19, UR4 ;  /* 0x000000130c0a72a5 */ /* 0x000fe4000f820004 */
[----:B------:R-:W-:Y:S02]  /*0f30*/  UIMAD.WIDE.U32 UR4, UR12, UR18, URZ ;  /* 0x000000120c0472a5 */ /* 0x000fe4000f8e003f */
[----:B------:R-:W-:Y:S02]  /*0f40*/  UIADD3.X UR13, URZ, URZ, URZ, UP1, !UPT ;  /* 0x0000003f3f0d7290 */ /* 0x000fe40008ffe43f */
[----:B------:R-:W-:Y:S01]  /*0f50*/  UIADD3 URZ, UP1, UR5, UR10, URZ ;  /* 0x0000000a053f7290 */ /* 0x000fe2000ff3e03f */
[----:B------:R-:W-:-:S03]  /*0f60*/  UMOV UR12, UR11 ;  /* 0x0000000b000c7c82 */ /* 0x000fc60008000000 */
[----:B------:R-:W-:-:S12]  /*0f70*/  UIMAD.WIDE.U32.X UR4, UR15, UR19, UR12, UP1 ;  /* 0x000000130f0472a5 */ /* 0x000fd800088e040c */
.L_x_12:
[----:B------:R-:W-:Y:S01]  /*0f80*/  USHF.R.U64 UR4, UR4, UR16, UR5 ;  /* 0x0000001004047299 */ /* 0x000fe20008001205 */
[----:B------:R-:W-:Y:S01]  /*0f90*/  R2UR UR11, R17 ;  /* 0x00000000110b72ca */ /* 0x000fe200000e0000 */
[----:B------:R-:W-:Y:S02]  /*0fa0*/  USHF.R.U32.HI UR5, URZ, UR16, UR5 ;  /* 0x000000103f057299 */ /* 0x000fe40008011605 */
[----:B------:R-:W-:Y:S01]  /*0fb0*/  UIADD3 UR12, UP1, URZ, -UR4, URZ ;  /* 0x800000043f0c7290 */ /* 0x000fe2000ff3e03f */
[----:B------:R-:W-:Y:S01]  /*0fc0*/  ULDC.64 UR18, c[0x0][0x620] ;  /* 0x0001880000127ab9 */ /* 0x000fe20000000a00 */
[----:B------:R-:W-:Y:S02]  /*0fd0*/  UISETP.NE.AND UP2, UPT, UR38, URZ, UPT ;  /* 0x0000003f2600728c */ /* 0x000fe4000bf45270 */
[----:B------:R-:W-:Y:S01]  /*0fe0*/  UIADD3.X UR5, URZ, ~UR5, URZ, UP1, !UPT ;  /* 0x800000053f057290 */ /* 0x000fe20008ffe43f */
[----:B------:R-:W-:Y:S01]  /*0ff0*/  UMOV UR10, UR20 ;  /* 0x00000014000a7c82 */ /* 0x000fe20008000000 */
[----:B------:R-:W-:-:S02]  /*1000*/  ULDC UR13, c[0x0][0x618] ;  /* 0x00018600000d7ab9 */ /* 0x000fc40000000800 */
[----:B------:R-:W-:Y:S02]  /*1010*/  UIMAD UR5, UR5, UR18, URZ ;  /* 0x00000012050572a4 */ /* 0x000fe4000f8e023f */
[----:B------:R-:W-:Y:S02]  /*1020*/  UIMAD.WIDE.U32 UR10, UR12, UR18, UR10 ;  /* 0x000000120c0a72a5 */ /* 0x000fe4000f8e000a */
[----:B------:R-:W-:Y:S02]  /*1030*/  UIMAD UR12, UR12, UR19, UR5 ;  /* 0x000000130c0c72a4 */ /* 0x000fe4000f8e0205 */
[----:B------:R-:W-:Y:S02]  /*1040*/  @UP2 UIMAD UR7, UR17, UR9, UR8 ;  /* 0x00000009110722a4 */ /* 0x000fe4000f8e0208 */
[----:B------:R-:W-:Y:S01]  /*1050*/  UIADD3 UR11, UR11, UR12, URZ ;  /* 0x0000000c0b0b7290 */ /* 0x000fe2000fffe03f */
[----:B------:R-:W-:Y:S01]  /*1060*/  ULDC.64 UR8, c[0x0][0x640] ;  /* 0x0001900000087ab9 */ /* 0x000fe20000000a00 */
[----:B------:R-:W-:-:S02]  /*1070*/  ULDC UR15, c[0x0][0x608] ;  /* 0x00018200000f7ab9 */ /* 0x000fc40000000800 */
[----:B------:R-:W-:Y:S01]  /*1080*/  USHF.R.U64 UR20, UR10, UR13, UR11 ;  /* 0x0000000d0a147299 */ /* 0x000fe2000800120b */
[----:B------:R-:W-:Y:S01]  /*1090*/  ISETP.NE.U32.AND P0, PT, RZ, UR8, PT ;  /* 0x00000008ff007c0c */ /* 0x000fe2000bf05070 */
[----:B------:R-:W-:Y:S01]  /*10a0*/  USHF.R.U32.HI UR11, URZ, UR13, UR11 ;  /* 0x0000000d3f0b7299 */ /* 0x000fe2000801160b */
[----:B------:R-:W-:Y:S02]  /*10b0*/  ULDC UR21, c[0x0][0x658] ;  /* 0x0001960000157ab9 */ /* 0x000fe40000000800 */
[----:B------:R-:W-:Y:S01]  /*10c0*/  ISETP.NE.AND.EX P0, PT, RZ, UR9, PT, P0 ;  /* 0x00000009ff007c0c */ /* 0x000fe2000bf05300 */
[----:B------:R-:W-:Y:S02]  /*10d0*/  USHF.R.U64 UR25, UR20, UR15, UR11 ;  /* 0x0000000f14197299 */ /* 0x000fe4000800120b */
[----:B------:R-:W-:Y:S01]  /*10e0*/  USHF.R.U32.HI UR11, URZ, UR15, UR11 ;  /* 0x0000000f3f0b7299 */ /* 0x000fe2000801160b */
[----:B------:R-:W-:Y:S01]  /*10f0*/  UMOV UR10, 0xffffffff ;  /* 0xffffffff000a7882 */ /* 0x000fe20000000000 */
[----:B------:R-:W-:Y:S01]  /*1100*/  ULDC UR5, c[0x0][0x600] ;  /* 0x0001800000057ab9 */ /* 0x000fe20000000800 */
[----:B------:R-:W-:-:S02]  /*1110*/  USHF.L.U32 UR10, UR10, UR21, URZ ;  /* 0x000000150a0a7299 */ /* 0x000fc4000800063f */
[----:B------:R-:W-:Y:S02]  /*1120*/  USHF.R.U64 UR26, UR25, UR21, UR11 ;  /* 0x00000015191a7299 */ /* 0x000fe4000800120b */
[----:B------:R-:W-:Y:S02]  /*1130*/  ULOP3.LUT UR15, URZ, UR10, URZ, 0x33, !UPT ;  /* 0x0000000a3f0f7292 */ /* 0x000fe4000f8e333f */
[----:B------:R-:W-:Y:S02]  /*1140*/  UIADD3 UR19, UR5, -0x1, URZ ;  /* 0xffffffff05137890 */ /* 0x000fe4000fffe03f */
[----:B------:R-:W-:Y:S01]  /*1150*/  USHF.R.U32.HI UR11, URZ, UR21, UR11 ;  /* 0x000000153f0b7299 */ /* 0x000fe2000801160b */
[----:B------:R-:W-:Y:S01]  /*1160*/  ULDC UR22, c[0x0][0x648] ;  /* 0x0001920000167ab9 */ /* 0x000fe20000000800 */
[----:B------:R-:W-:Y:S01]  /*1170*/  ULDC UR23, c[0x0][0x638] ;  /* 0x00018e0000177ab9 */ /* 0x000fe20000000800 */
[----:B------:R-:W-:Y:S01]  /*1180*/  UMOV UR24, 0x1 ;  /* 0x0000000100187882 */ /* 0x000fe20000000000 */
[----:B------:R-:W-:Y:S01]  /*1190*/  UMOV UR10, UR26 ;  /* 0x0000001a000a7c82 */ /* 0x000fe20008000000 */
[----:B------:R-:W-:Y:S07]  /*11a0*/  @!P0 BRA `(.L_x_13) ;  /* 0x0000000000308947 */ /* 0x000fee0003800000 */
[----:B------:R-:W-:Y:S02]  /*11b0*/  ULDC UR16, c[0x0][0x64c] ;  /* 0x0001930000107ab9 */ /* 0x000fe40000000800 */
        /* <DEDUP_REMOVED lines=8> */
[----:B------:R-:W-:-:S07]  /*1240*/  UIMAD.WIDE.U32.X UR8, UR18, UR9, UR16, UP1 ;  /* 0x00000009120872a5 */ /* 0x000fce00088e0410 */
[----:B------:R-:W-:Y:S01]  /*1250*/  UMOV UR10, UR8 ;  /* 0x00000008000a7c82 */ /* 0x000fe20008000000 */
[----:B------:R-:W-:-:S05]  /*1260*/  UMOV UR11, UR9 ;  /* 0x00000009000b7c82 */ /* 0x000fca0008000000 */
.L_x_13:
[----:B------:R-:W-:Y:S01]  /*1270*/  USHF.R.U64 UR9, UR10, UR22, UR11 ;  /* 0x000000160a097299 */ /* 0x000fe2000800120b */
[----:B------:R-:W-:Y:S01]  /*1280*/  IMAD.MOV.U32 R0, RZ, RZ, 0x1 ;  /* 0x00000001ff007424 */ /* 0x000fe200078e00ff */
[----:B------:R-:W-:Y:S01]  /*1290*/  USHF.L.U32 UR8, UR24, UR21, URZ ;  /* 0x0000001518087299 */ /* 0x000fe2000800063f */
[----:B------:R-:W-:Y:S01]  /*12a0*/  IMAD.U32 R19, RZ, RZ, UR4 ;  /* 0x00000004ff137e24 */ /* 0x000fe2000f8e00ff */
[----:B------:R-:W-:Y:S02]  /*12b0*/  ULOP3.LUT UR15, UR25, UR15, URZ, 0xc0, !UPT ;  /* 0x0000000f190f7292 */ /* 0x000fe4000f8ec03f */
[----:B------:R-:W-:Y:S02]  /*12c0*/  UIADD3 UR10, -UR9, URZ, URZ ;  /* 0x0000003f090a7290 */ /* 0x000fe4000fffe13f */
[----:B------:R-:W-:Y:S02]  /*12d0*/  UIMAD UR15, UR8, UR9, UR15 ;  /* 0x00000009080f72a4 */ /* 0x000fe4000f8e020f */
[----:B------:R-:W-:-:S02]  /*12e0*/  ULOP3.LUT UR19, UR20, UR19, URZ, 0xc0, !UPT ;  /* 0x0000001314137292 */ /* 0x000fc4000f8ec03f */
[----:B------:R-:W-:Y:S01]  /*12f0*/  UIMAD UR8, UR10, UR23, UR26 ;  /* 0x000000170a0872a4 */ /* 0x000fe2000f8e021a */
[----:B------:R-:W-:Y:S01]  /*1300*/  ULDC UR9, c[0x0][0x610] ;  /* 0x0001840000097ab9 */ /* 0x000fe20000000800 */
[----:B------:R-:W-:Y:S02]  /*1310*/  UISETP.NE.AND UP1, UPT, UR38, URZ, UPT ;  /* 0x0000003f2600728c */ /* 0x000fe4000bf25270 */
[----:B------:R-:W-:Y:S02]  /*1320*/  UIMAD UR7, UR15, UR9, UR7 ;  /* 0x000000090f0772a4 */ /* 0x000fe4000f8e0207 */
[----:B------:R-:W-:-:S04]  /*1330*/  UIMAD UR8, UR8, UR5, UR19 ;  /* 0x00000005080872a4 */ /* 0x000fc8000f8e0213 */
[----:B------:R-:W-:Y:S02]  /*1340*/  USEL UR5, UR8, UR7, !UP1 ;  /* 0x0000000708057287 */ /* 0x000fe4000c800000 */
[----:B------:R-:W-:-:S04]  /*1350*/  USEL UR7, UR7, UR8, !UP1 ;  /* 0x0000000807077287 */ /* 0x000fc8000c800000 */
[----:B------:R-:W-:Y:S02]  /*1360*/  IMAD.U32 R2, RZ, RZ, UR5 ;  /* 0x00000005ff027e24 */ /* 0x000fe4000f8e00ff */
[----:B------:R-:W-:-:S07]  /*1370*/  IMAD.U32 R18, RZ, RZ, UR7 ;  /* 0x00000007ff127e24 */ /* 0x000fce000f8e00ff */
.L_x_11:
[----:B------:R-:W-:Y:S05]  /*1380*/  @!P1 BRA `(.L_x_14) ;  /* 0x00000000000c9947 */ /* 0x000fea0003800000 */
[----:B------:R-:W-:Y:S01]  /*1390*/  UCGABAR_WAIT ;  /* 0x0000000000007dc7 */ /* 0x000fe20008000000 */
[----:B------:R-:W-:Y:S01]  /*13a0*/  CCTL.IVALL ;  /* 0x00000000ff00798f */ /* 0x000fe20002000000 */
[----:B------:R-:W-:Y:S05]  /*13b0*/  BRA `(.L_x_15) ;  /* 0x0000000000047947 */ /* 0x000fea0003800000 */
.L_x_14:
[----:B------:R-:W-:Y:S06]  /*13c0*/  BAR.SYNC.DEFER_BLOCKING 0x0 ;  /* 0x0000000000007b1d */ /* 0x000fec0000010000 */
.L_x_15:
[----:B------:R-:W-:Y:S02]  /*13d0*/  ULDC UR4, c[0x0][0x28c] ;  /* 0x0000a30000047ab9 */ /* 0x000fe40000000800 */
[----:B------:R-:W-:-:S04]  /*13e0*/  UIADD3 UR4, UR4, 0x7f, URZ ;  /* 0x0000007f04047890 */ /* 0x000fc8000fffe03f */
[----:B------:R-:W-:-:S04]  /*13f0*/  USHF.R.S32.HI UR5, URZ, 0x1f, UR4 ;  /* 0x0000001f3f057899 */ /* 0x000fc80008011404 */
[----:B------:R-:W-:-:S04]  /*1400*/  ULEA.HI UR5, UR5, UR4, URZ, 0x7 ;  /* 0x0000000405057291 */ /* 0x000fc8000f8f383f */
[----:B------:R-:W-:Y:S01]  /*1410*/  USHF.R.S32.HI UR37, URZ, 0x7, UR5 ;  /* 0x000000073f257899 */ /* 0x000fe20008011405 */
[----:B------:R-:W-:Y:S11]  /*1420*/  @!P2 BRA `(.L_x_16) ;  /* 0x000000e800e8a947 */ /* 0x000ff60003800000 */
[----:B------:R-:W-:-:S06]  /*1430*/  UISETP.GT.U32.AND UP1, UPT, UR14, 0x1, UPT ;  /* 0x000000010e00788c */ /* 0x000fcc000bf24070 */
[----:B------:R-:W-:-:S13]  /*1440*/  PLOP3.LUT P0, PT, PT, PT, UP1, 0x80, 0x0 ;  /* 0x000000000000781c */ /* 0x000fda0003f0f018 */
[----:B------:R-:W-:Y:S05]  /*1450*/  @P0 EXIT ;  /* 0x000000000000094d */ /* 0x000fea0003800000 */
.L_x_17:
[----:B------:R-:W-:-:S08]  /*1460*/  NOP ;  /* 0x0000000000007918 */ /* 0x000fd00000000000 */
[----:B------:R-:W0:Y:S02]  /*1470*/  USETMAXREG.TRY_ALLOC.CTAPOOL UP1, 0xe8 ;  /* 0x000000e8000079c8 */ /* 0x000e240008020600 */
[----:B0-----:R-:W-:-:S13]  /*1480*/  PLOP3.LUT P0, PT, PT, PT, UP1, 0x80, 0x0 ;  /* 0x000000000000781c */ /* 0x001fda0003f0f018 */
[----:B------:R-:W-:Y:S05]  /*1490*/  @!P0 BRA `(.L_x_17) ;  /* 0xfffffffc00f08947 */ /* 0x000fea000383ffff */
[----:B------:R-:W-:-:S13]  /*14a0*/  LOP3.LUT P0, RZ, R0, 0xff, RZ, 0xc0, !PT ;  /* 0x000000ff00ff7812 */ /* 0x000fda000780c0ff */
[----:B------:R-:W-:Y:S05]  /*14b0*/  @!P0 EXIT ;  /* 0x000000000000894d */ /* 0x000fea0003800000 */
[----:B------:R-:W0:Y:S01]  /*14c0*/  S2UR UR5, SR_CgaCtaId ;  /* 0x00000000000579c3 */ /* 0x000e220000008800 */
[----:B------:R-:W-:Y:S01]  /*14d0*/  VIADD R5, R5, 0xffffffff ;  /* 0xffffffff05057836 */ /* 0x000fe20000000000 */
[CC--:B------:R-:W-:Y:S01]  /*14e0*/  LEA.HI R0, R9.reuse, R4.reuse, RZ, 0x2 ;  /* 0x0000000409007211 */ /* 0x0c0fe200078f10ff */
[----:B------:R-:W-:Y:S01]  /*14f0*/  UMOV UR41, 0x400 ;  /* 0x0000040000297882 */ /* 0x000fe20000000000 */
[----:B------:R-:W-:Y:S01]  /*1500*/  LEA.HI R9, R9, R4, RZ, 0x5 ;  /* 0x0000000409097211 */ /* 0x000fe200078f28ff */
[----:B------:R-:W-:Y:S01]  /*1510*/  USHF.R.U32.HI UR4, URZ, 0x1, UR37 ;  /* 0x000000013f047899 */ /* 0x000fe20008011625 */
[----:B------:R-:W-:Y:S01]  /*1520*/  R2UR UR43, R5 ;  /* 0x00000000052b72ca */ /* 0x000fe200000e0000 */
[----:B------:R-:W-:Y:S01]  /*1530*/  ULOP3.LUT UR42, UR37, 0x1, URZ, 0xc0, !UPT ;  /* 0x00000001252a7892 */ /* 0x000fe2000f8ec03f */
[--C-:B------:R-:W-:Y:S01]  /*1540*/  SHF.R.S32.HI R146, RZ, 0x2, R0.reuse ;  /* 0x00000002ff927819 */ /* 0x100fe20000011400 */
[----:B------:R-:W-:Y:S01]  /*1550*/  UISETP.LT.AND UP1, UPT, UR37, 0x1, UPT ;  /* 0x000000012500788c */ /* 0x000fe2000bf21270 */
[----:B------:R-:W-:Y:S01]  /*1560*/  SHF.R.S32.HI R3, RZ, 0x1f, R0 ;  /* 0x0000001fff037819 */ /* 0x000fe20000011400 */
[----:B------:R-:W-:Y:S01]  /*1570*/  ULOP3.LUT UR4, UR4, 0x1, URZ, 0xc0, !UPT ;  /* 0x0000000104047892 */ /* 0x000fe2000f8ec03f */
[----:B------:R-:W-:Y:S01]  /*1580*/  SHF.R.S32.HI R9, RZ, 0x5, R9 ;  /* 0x00000005ff097819 */ /* 0x000fe20000011409 */
[----:B------:R-:W-:Y:S01]  /*1590*/  ULDC UR6, c[0x0][0x284] ;  /* 0x0000a10000067ab9 */ /* 0x000fe20000000800 */
[----:B------:R-:W-:Y:S01]  /*15a0*/  LEA.HI R3, R3, R146, RZ, 0x3 ;  /* 0x0000009203037211 */ /* 0x000fe200078f18ff */
[----:B------:R-:W-:Y:S01]  /*15b0*/  USEL UR42, UR42, URZ, !UP0 ;  /* 0x0000003f2a2a7287 */ /* 0x000fe2000c000000 */
[----:B------:R-:W-:Y:S01]  /*15c0*/  ISETP.NE.AND P0, PT, R5, RZ, PT ;  /* 0x000000ff0500720c */ /* 0x000fe20003f05270 */
[----:B------:R-:W-:Y:S01]  /*15d0*/  USEL UR45, UR37, 0x1, UP1 ;  /* 0x00000001252d7887 */ /* 0x000fe20008800000 */
[----:B------:R-:W-:Y:S01]  /*15e0*/  LOP3.LUT R3, R3, 0xfffffff8, RZ, 0xc0, !PT ;  /* 0xfffffff803037812 */ /* 0x000fe200078ec0ff */
[----:B------:R-:W-:Y:S01]  /*15f0*/  USHF.L.U32 UR43, UR43, 0x3, URZ ;  /* 0x000000032b2b7899 */ /* 0x000fe2000800063f */
[----:B------:R-:W-:Y:S01]  /*1600*/  SEL R154, RZ, 0x1, P0 ;  /* 0x00000001ff9a7807 */ /* 0x000fe20000000000 */
[----:B------:R-:W-:-:S02]  /*1610*/  UISETP.EQ.U32.AND UP0, UPT, UR4, 0x1, !UP0 ;  /* 0x000000010400788c */ /* 0x000fc4000c702070 */
[----:B------:R-:W-:Y:S01]  /*1620*/  IMAD.IADD R146, R146, 0x1, -R3 ;  /* 0x0000000192927824 */ /* 0x000fe200078e0a03 */
[----:B0-----:R-:W-:Y:S01]  /*1630*/  ULEA UR41, UR5, UR41, 0x18 ;  /* 0x0000002905297291 */ /* 0x001fe2000f8ec03f */
[----:B------:R-:W-:Y:S01]  /*1640*/  IMAD.U32 R150, RZ, RZ, UR43 ;  /* 0x0000002bff967e24 */ /* 0x000fe2000f8e00ff */
[----:B------:R-:W-:Y:S01]  /*1650*/  LOP3.LUT R3, R0, 0xfffffffc, RZ, 0xc0, !PT ;  /* 0xfffffffc00037812 */ /* 0x000fe200078ec0ff */
[C-C-:B------:R-:W-:Y:S01]  /*1660*/  IMAD R153, R9.reuse, -0x10, -R146.reuse ;  /* 0xfffffff009997824 */ /* 0x140fe200078e0a92 */
[----:B------:R-:W-:Y:S01]  /*1670*/  UIADD3 UR44, UR41, 0x30, URZ ;  /* 0x00000030292c7890 */ /* 0x000fe2000fffe03f */
[--C-:B------:R-:W-:Y:S01]  /*1680*/  SHF.R.S32.HI R147, RZ, 0x1f, R146.reuse ;  /* 0x0000001fff937819 */ /* 0x100fe20000011492 */
[----:B------:R-:W-:Y:S01]  /*1690*/  ULOP3.LUT UR36, UR40, 0x1, URZ, 0xfc, !UPT ;  /* 0x0000000128247892 */ /* 0x000fe2000f8efc3f */
[----:B------:R-:W-:Y:S01]  /*16a0*/  LOP3.LUT R152, R150, 0x8, RZ, 0xc0, !PT ;  /* 0x0000000896987812 */ /* 0x000fe200078ec0ff */
[----:B------:R-:W-:Y:S01]  /*16b0*/  IMAD.IADD R148, R4, 0x1, -R3 ;  /* 0x0000000104947824 */ /* 0x000fe200078e0a03 */
[----:B------:R-:W-:Y:S01]  /*16c0*/  LOP3.LUT R150, R150, 0x8, RZ, 0xc, !PT ;  /* 0x0000000896967812 */ /* 0x000fe200078e0cff */
[----:B------:R-:W-:Y:S01]  /*16d0*/  IMAD.U32 R149, RZ, RZ, UR44 ;  /* 0x0000002cff957e24 */ /* 0x000fe2000f8e00ff */
[----:B------:R-:W-:Y:S01]  /*16e0*/  LOP3.LUT R152, R152, 0x18, RZ, 0x3c, !PT ;  /* 0x0000001898987812 */ /* 0x000fe200078e3cff */
[----:B------:R-:W-:Y:S01]  /*16f0*/  IMAD.WIDE R146, R9, 0x10, R146 ;  /* 0x0000001009927825 */ /* 0x000fe200078e0292 */
[----:B------:R-:W-:-:S02]  /*1700*/  UIADD3 UR45, -UR45, UR37, URZ ;  /* 0x000000252d2d7290 */ /* 0x000fc4000fffe13f */
[----:B------:R-:W-:Y:S01]  /*1710*/  USEL UR46, URZ, 0x1, !UP0 ;  /* 0x000000013f2e7887 */ /* 0x000fe2000c000000 */
[----:B------:R-:W-:Y:S02]  /*1720*/  VIADD R151, R149, UR43 ;  /* 0x0000002b95977c36 */ /* 0x000fe40008000000 */
[----:B------:R-:W-:-:S09]  /*1730*/  VIADD R153, R153, UR6 ;  /* 0x0000000699997c36 */ /* 0x000fd20008000000 */
.L_x_277:
[----:B------:R-:W-:Y:S01]  /*1740*/  SHF.L.U32 R0, R154, 0x1f, RZ ;  /* 0x0000001f9a007819 */ /* 0x000fe200000006ff */
[----:B------:R-:W-:Y:S02]  /*1750*/  ULDC UR4, c[0x0][0x28c] ;  /* 0x0000a30000047ab9 */ /* 0x000fe40000000800 */
[----:B------:R-:W-:Y:S01]  /*1760*/  ISETP.LT.AND P1, PT, RZ, UR4, PT ;  /* 0x00000004ff007c0c */ /* 0x000fe2000bf21270 */
[----:B------:R-:W0:Y:S02]  /*1770*/  SYNCS.PHASECHK.TRANS64.TRYWAIT P0, [R149+UR43], R0 ;  /* 0x00000000950075a7 */ /* 0x000e24000800016b */
[----:B0-----:R-:W-:Y:S10]  /*1780*/  @!P0 BRA `(.L_x_18) ;  /* 0x000000f800048947 */ /* 0x001ff40003800000 */
.L_x_297:
[----:B------:R-:W-:Y:S05]  /*1790*/  @P1 BRA `(.L_x_19) ;  /* 0x0000000000401947 */ /* 0x000fea0003800000 */
[----:B0-----:R-:W-:Y:S01]  /*17a0*/  MOV R0, 0x0 ;  /* 0x0000000000007802 */ /* 0x001fe20000000f00 */
[----:B------:R-:W-:Y:S01]  /*17b0*/  ULDC.64 UR4, c[0x4][0x68] ;  /* 0x01001a0000047ab9 */ /* 0x000fe20000000a00 */
[----:B------:R-:W-:Y:S01]  /*17c0*/  ULDC.64 UR6, c[0x4][0x8] ;  /* 0x0100020000067ab9 */ /* 0x000fe20000000a00 */
[----:B------:R-:W-:Y:S01]  /*17d0*/  IMAD.U32 R4, RZ, RZ, UR4 ;  /* 0x00000004ff047e24 */ /* 0x000fe2000f8e00ff */
[----:B------:R0:W1:Y:S01]  /*17e0*/  LDC.64 R14, c[0x4][R0] ;  /* 0x01000000000e7b82 */ /* 0x0000620000000a00 */
[----:B------:R-:W-:Y:S01]  /*17f0*/  IMAD.U32 R5, RZ, RZ, UR5 ;  /* 0x00000005ff057e24 */ /* 0x000fe2000f8e00ff */
[----:B------:R-:W-:Y:S01]  /*1800*/  ULDC.64 UR4, c[0x4][0x70] ;  /* 0x01001c0000047ab9 */ /* 0x000fe20000000a00 */
[----:B------:R-:W-:Y:S02]  /*1810*/  IMAD.U32 R10, RZ, RZ, UR6 ;  /* 0x00000006ff0a7e24 */ /* 0x000fe4000f8e00ff */
[----:B------:R-:W-:Y:S02]  /*1820*/  IMAD.U32 R6, RZ, RZ, UR4 ;  /* 0x00000004ff067e24 */ /* 0x000fe4000f8e00ff */
[----:B------:R-:W-:-:S02]  /*1830*/  IMAD.U32 R7, RZ, RZ, UR5 ;  /* 0x00000005ff077e24 */ /* 0x000fc4000f8e00ff */
[----:B------:R-:W-:Y:S02]  /*1840*/  IMAD.U32 R11, RZ, RZ, UR7 ;  /* 0x00000007ff0b7e24 */ /* 0x000fe4000f8e00ff */
[----:B------:R-:W-:Y:S02]  /*1850*/  IMAD.MOV.U32 R8, RZ, RZ, 0x1e1 ;  /* 0x000001e1ff087424 */ /* 0x000fe400078e00ff */
[----:B------:R-:W-:Y:S02]  /*1860*/  IMAD.MOV.U32 R12, RZ, RZ, 0x1 ;  /* 0x00000001ff0c7424 */ /* 0x000fe400078e00ff */
[----:B0-----:R-:W-:-:S07]  /*1870*/  IMAD.MOV.U32 R13, RZ, RZ, RZ ;  /* 0x000000ffff0d7224 */ /* 0x001fce00078e00ff */
[----:B------:R-:W-:-:S07]  /*1880*/  LEPC R20, `(.L_x_19) ;  /* 0x000000001014794e */ /* 0x000fce0000000000 */
[----:B-1---5:R-:W-:Y:S05]  /*1890*/  CALL.ABS.NOINC R14 ;  /* 0x000000000e007343 */ /* 0x022fea0003c00000 */
.L_x_19:
[----:B0-----:R-:W-:-:S05]  /*18a0*/  IMAD.U32 R0, RZ, RZ, UR36 ;  /* 0x00000024ff007e24 */ /* 0x001fca000f8e00ff */
[----:B------:R-:W-:-:S13]  /*18b0*/  ISETP.NE.AND P0, PT, R0, 0x3, PT ;  /* 0x000000030000780c */ /* 0x000fda0003f05270 */
[----:B------:R-:W-:Y:S05]  /*18c0*/  @!P0 BRA `(.L_x_20) ;  /* 0x0000000000048947 */ /* 0x000fea0003800000 */
[----:B------:R-:W-:Y:S01]  /*18d0*/  BPT.TRAP 0x1 ;  /* 0x000000040000795c */ /* 0x000fe20000300000 */
.L_x_20:
[----:B------:R-:W-:Y:S02]  /*18e0*/  IMAD.U32 R3, RZ, RZ, UR42 ;  /* 0x0000002aff037e24 */ /* 0x000fe4000f8e00ff */
[----:B------:R-:W-:-:S03]  /*18f0*/  IMAD.U32 R0, RZ, RZ, UR46 ;  /* 0x0000002eff007e24 */ /* 0x000fc6000f8e00ff */
[----:B------:R-:W-:Y:S02]  /*1900*/  LEA R3, R3, UR41, 0x3 ;  /* 0x0000002903037c11 */ /* 0x000fe4000f8e18ff */
[----:B------:R-:W-:-:S04]  /*1910*/  SHF.L.U32 R0, R0, 0x1f, RZ ;  /* 0x0000001f00007819 */ /* 0x000fc800000006ff */
[----:B------:R0:W1:Y:S01]  /*1920*/  SYNCS.PHASECHK.TRANS64.TRYWAIT P1, [R3+URZ], R0 ;  /* 0x00000000030075a7 */ /* 0x000062000802017f */
[----:B------:R-:W-:Y:S05]  /*1930*/  @!P0 BRA `(.L_x_21) ;  /* 0x0000000000048947 */ /* 0x000fea0003800000 */
[----:B------:R-:W-:Y:S01]  /*1940*/  BPT.TRAP 0x1 ;  /* 0x000000040000795c */ /* 0x000fe20000300000 */
.L_x_21:
[----:B------:R-:W-:-:S05]  /*1950*/  IMAD.U32 R4, RZ, RZ, UR45 ;  /* 0x0000002dff047e24 */ /* 0x000fca000f8e00ff */
[----:B------:R-:W-:Y:S01]  /*1960*/  ISETP.GE.AND P2, PT, R4, 0x1, PT ;  /* 0x000000010400780c */ /* 0x000fe20003f46270 */
[----:B-1----:R-:W-:-:S12]  /*1970*/  @P1 BRA `(.L_x_22) ;  /* 0x0000000000081947 */ /* 0x002fd80003800000 */
[----:B------:R-:W1:Y:S02]  /*1980*/  SYNCS.PHASECHK.TRANS64.TRYWAIT P1, [R3+URZ], R0 ;  /* 0x00000000030075a7 */ /* 0x000e64000802017f */
[----:B-1----:R-:W-:Y:S05]  /*1990*/  @!P1 BRA `(.L_x_23) ;  /* 0x000000f400949947 */ /* 0x002fea0003800000 */
.L_x_22:
[----:B------:R-:W-:Y:S05]  /*19a0*/  WARPSYNC.ALL ;  /* 0x0000000000007948 */ /* 0x000fea0003800000 */
[----:B------:R-:W-:Y:S01]  /*19b0*/  UIADD3 UR4, UR41, 0x8100, URZ ;  /* 0x0000810029047890 */ /* 0x000fe2000fffe03f */
[----:B------:R-:W-:Y:S01]  /*19c0*/  WARPGROUP.ARRIVE ;  /* 0x00000000000079c5 */ /* 0x000fe20000000000 */
[----:B------:R-:W-:Y:S02]  /*19d0*/  UIADD3 UR5, UR41, 0x100, URZ ;  /* 0x0000010029057890 */ /* 0x000fe4000fffe03f */
[----:B------:R-:W-:Y:S02]  /*19e0*/  USHF.R.U32.HI UR4, URZ, 0x4, UR4 ;  /* 0x000000043f047899 */ /* 0x000fe40008011604 */
[----:B------:R-:W-:-:S02]  /*19f0*/  USHF.R.U32.HI UR5, URZ, 0x4, UR5 ;  /* 0x000000043f057899 */ /* 0x000fc40008011605 */
[----:B------:R-:W-:Y:S02]  /*1a00*/  ULOP3.LUT UR4, UR4, 0x3fff, URZ, 0xc0, !UPT ;  /* 0x00003fff04047892 */ /* 0x000fe4000f8ec03f */
[----:B------:R-:W-:Y:S02]  /*1a10*/  ULOP3.LUT UR5, UR5, 0x3fff, URZ, 0xc0, !UPT ;  /* 0x00003fff05057892 */ /* 0x000fe4000f8ec03f */
[----:B------:R-:W-:Y:S02]  /*1a20*/  ULOP3.LUT UR4, UR4, 0x10000, URZ, 0xfc, !UPT ;  /* 0x0001000004047892 */ /* 0x000fe4000f8efc3f */
[----:B------:R-:W-:Y:S02]  /*1a30*/  ULOP3.LUT UR5, UR5, 0x10000, URZ, 0xfc, !UPT ;  /* 0x0001000005057892 */ /* 0x000fe4000f8efc3f */
[----:B------:R-:W-:Y:S02]  /*1a40*/  UIMAD UR6, UR42, 0xf00, UR4 ;  /* 0x00000f002a0678a4 */ /* 0x000fe4000f8e0204 */
[----:B------:R-:W-:Y:S01]  /*1a50*/  ULEA UR7, UR42, UR5, 0xa ;  /* 0x000000052a077291 */ /* 0x000fe2000f8e503f */
[----:B------:R-:W-:Y:S01]  /*1a60*/  UMOV UR9, 0x40000040 ;  /* 0x4000004000097882 */ /* 0x000fe20000000000 */
[----:B------:R-:W-:Y:S01]  /*1a70*/  UMOV UR11, 0x40000040 ;  /* 0x40000040000b7882 */ /* 0x000fe20000000000 */
[----:B------:R-:W-:-:S02]  /*1a80*/  UIADD3 UR12, UR6, 0x80, URZ ;  /* 0x00000080060c7890 */ /* 0x000fc4000fffe03f */
[----:B------:R-:W-:Y:S02]  /*1a90*/  UMOV UR10, UR6 ;  /* 0x00000006000a7c82 */ /* 0x000fe40008000000 */
[----:B------:R-:W-:Y:S01]  /*1aa0*/  UMOV UR8, UR7 ;  /* 0x0000000700087c82 */ /* 0x000fe20008000000 */
[----:B------:R-:W-:Y:S01]  /*1ab0*/  UIADD3 UR13, UR6, 0x100, URZ ;  /* 0x00000100060d7890 */ /* 0x000fe2000fffe03f */
[----:B------:R-:W-:Y:S01]  /*1ac0*/  HGMMA.64x16x16.F32 R136, gdesc[UR8], RZ, !UPT, gsb0 ;  /* 0x00200000088879f0 */ /* 0x000fe2000c0008ff */
[----:B------:R-:W-:Y:S01]  /*1ad0*/  UMOV UR11, 0x40000040 ;  /* 0x40000040000b7882 */ /* 0x000fe20000000000 */
[----:B------:R-:W-:Y:S01]  /*1ae0*/  UMOV UR10, UR12 ;  /* 0x0000000c000a7c82 */ /* 0x000fe20008000000 */
[----:B------:R-:W-:Y:S02]  /*1af0*/  UIADD3 UR17, UR6, 0x180, URZ ;  /* 0x0000018006117890 */ /* 0x000fe4000fffe03f */
[----:B------:R-:W-:Y:S02]  /*1b00*/  UIADD3 UR22, UR6, 0x200, URZ ;  /* 0x0000020006167890 */ /* 0x000fe4000fffe03f */
[----:B------:R-:W-:-:S02]  /*1b10*/  UIADD3 UR23, UR6, 0x280, URZ ;  /* 0x0000028006177890 */ /* 0x000fc4000fffe03f */
[----:B------:R-:W-:Y:S02]  /*1b20*/  UIADD3 UR21, UR6, 0x300, URZ ;  /* 0x0000030006157890 */ /* 0x000fe4000fffe03f */
[----:B------:R-:W-:Y:S02]  /*1b30*/  UIADD3 UR20, UR6, 0x380, URZ ;  /* 0x0000038006147890 */ /* 0x000fe4000fffe03f */
[----:B------:R-:W-:Y:S02]  /*1b40*/  UIADD3 UR19, UR6, 0x400, URZ ;  /* 0x0000040006137890 */ /* 0x000fe4000fffe03f */
[----:B------:R-:W-:Y:S02]  /*1b50*/  UIADD3 UR18, UR6, 0x480, URZ ;  /* 0x0000048006127890 */ /* 0x000fe4000fffe03f */
[----:B------:R-:W-:Y:S02]  /*1b60*/  UIADD3 UR16, UR6, 0x500, URZ ;  /* 0x0000050006107890 */ /* 0x000fe4000fffe03f */
[----:B------:R-:W-:-:S02]  /*1b70*/  UIADD3 UR15, UR6, 0x580, URZ ;  /* 0x00000580060f7890 */ /* 0x000fc4000fffe03f */
[----:B------:R-:W-:Y:S02]  /*1b80*/  UIADD3 UR14, UR6, 0x600, URZ ;  /* 0x00000600060e7890 */ /* 0x000fe4000fffe03f */
[----:B------:R-:W-:Y:S01]  /*1b90*/  UIADD3 UR12, UR6, 0x700, URZ ;  /* 0x00000700060c7890 */ /* 0x000fe2000fffe03f */
[----:B------:R-:W-:Y:S02]  /*1ba0*/  WARPGROUP.DEPBAR.LE gsb0, 0x0 ;  /* 0x00008000000079c5 */ /* 0x000fe40000010000 */
[----:B------:R-:W-:-:S06]  /*1bb0*/  WARPGROUP.ARRIVE ;  /* 0x00000000000079c5 */ /* 0x000fcc0000000000 */
[----:B------:R-:W-:Y:S01]  /*1bc0*/  HGMMA.64x16x16.F32 R128, gdesc[UR8], RZ, !UPT, gsb0 ;  /* 0x00200000088079f0 */ /* 0x000fe2000c0008ff */
[----:B------:R-:W-:Y:S01]  /*1bd0*/  UMOV UR10, UR13 ;  /* 0x0000000d000a7c82 */ /* 0x000fe20008000000 */
[----:B------:R-:W-:Y:S01]  /*1be0*/  UMOV UR11, 0x40000040 ;  /* 0x40000040000b7882 */ /* 0x000fe20000000000 */
        /* <DEDUP_REMOVED lines=77> */
[----:B------:R-:W-:Y:S01]  /*20c0*/  UMOV UR10, UR21 ;  /* 0x00000015000a7c82 */ /* 0x000fe20008000000 */
[----:B------:R-:W-:Y:S01]  /*20d0*/  UMOV UR11, 0x40000040 ;  /* 0x40000040000b7882 */ /* 0x000fe20000000000 */
[----:B------:R-:W-:Y:S01]  /*20e0*/  UIADD3 UR17, UR6, 0x502, URZ ;  /* 0x0000050206117890 */ /* 0x000fe2000fffe03f */
[----:B------:R-:W-:Y:S02]  /*20f0*/  WARPGROUP.DEPBAR.LE gsb0, 0x0 ;  /* 0x00008000000079c5 */ /* 0x000fe40000010000 */
[----:B------:R-:W-:-:S06]  /*2100*/  WARPGROUP.ARRIVE ;  /* 0x00000000000079c5 */ /* 0x000fcc0000000000 */
[----:B------:R-:W-:Y:S01]  /*2110*/  HGMMA.64x16x16.F32 R136, gdesc[UR8], R136, gsb0 ;  /* 0x00200000088879f0 */ /* 0x000fe20008000888 */
        /* <DEDUP_REMOVED lines=85> */
[----:B------:R-:W-:Y:S01]  /*2670*/  UMOV UR10, UR13 ;  /* 0x0000000d000a7c82 */ /* 0x000fe20008000000 */
[----:B------:R-:W-:Y:S01]  /*2680*/  UMOV UR11, 0x40000040 ;  /* 0x40000040000b7882 */ /* 0x000fe20000000000 */
[----:B------:R-:W-:Y:S02]  /*2690*/  UIADD3 UR13, UR6, 0x404, URZ ;  /* 0x00000404060d7890 */ /* 0x000fe4000fffe03f */
        /* <DEDUP_REMOVED lines=543> */
[----:B------:R-:W-:Y:S03]  /*4890*/  HGMMA.64x16x16.F32 R24, gdesc[UR8], R24, gsb0 ;  /* 0x00200000081879f0 */ /* 0x000fe60008000818 */
[----:B------:R-:W-:Y:S02]  /*48a0*/  WARPGROUP.DEPBAR.LE gsb0, 0x0 ;  /* 0x00008000000079c5 */ /* 0x000fe40000010000 */
[----:B------:R-:W-:Y:S05]  /*48b0*/  @!P2 BRA `(.L_x_24) ;  /* 0x000000300040a947 */ /* 0x000fea0003800000 */
[----:B------:R-:W-:Y:S01]  /*48c0*/  UIADD3 UR6, UR42, 0x1, URZ ;  /* 0x000000012a067890 */ /* 0x000fe2000fffe03f */
[----:B01----:R-:W-:Y:S02]  /*48d0*/  IMAD.U32 R0, RZ, RZ, UR45 ;  /* 0x0000002dff007e24 */ /* 0x003fe4000f8e00ff */
[----:B------:R-:W-:Y:S01]  /*48e0*/  IMAD.U32 R3, RZ, RZ, UR42 ;  /* 0x0000002aff037e24 */ /* 0x000fe2000f8e00ff */
[----:B------:R-:W-:-:S04]  /*48f0*/  UISETP.NE.AND UP0, UPT, UR6, 0x2, UPT ;  /* 0x000000020600788c */ /* 0x000fc8000bf05270 */
[----:B------:R-:W-:Y:S02]  /*4900*/  USEL UR7, URZ, 0x1, UP0 ;  /* 0x000000013f077887 */ /* 0x000fe40008000000 */
[----:B------:R-:W-:Y:S02]  /*4910*/  USEL UR6, UR6, URZ, UP0 ;  /* 0x0000003f06067287 */ /* 0x000fe40008000000 */
[----:B------:R-:W-:-:S06]  /*4920*/  ULOP3.LUT UR7, UR46, UR7, URZ, 0x3c, !UPT ;  /* 0x000000072e077292 */ /* 0x000fcc000f8e3c3f */
[----:B------:R-:W-:-:S07]  /*4930*/  IMAD.U32 R6, RZ, RZ, UR7 ;  /* 0x00000007ff067e24 */ /* 0x000fce000f8e00ff */
.L_x_31:
[----:B------:R-:W-:Y:S05]  /*4940*/  @!P0 BRA `(.L_x_25) ;  /* 0x0000000000048947 */ /* 0x000fea0003800000 */
[----:B------:R-:W-:Y:S01]  /*4950*/  BPT.TRAP 0x1 ;  /* 0x000000040000795c */ /* 0x000fe20000300000 */
.L_x_25:
[----:B------:R-:W-:Y:S01]  /*4960*/  ULEA UR7, UR6, UR41, 0x3 ;  /* 0x0000002906077291 */ /* 0x000fe2000f8e183f */
[----:B------:R-:W-:-:S08]  /*4970*/  SHF.L.U32 R4, R6, 0x1f, RZ ;  /* 0x0000001f06047819 */ /* 0x000fd000000006ff */
[----:B------:R0:W1:Y:S01]  /*4980*/  SYNCS.PHASECHK.TRANS64.TRYWAIT P1, [UR7], R4 ;  /* 0x00000004ff0075a7 */ /* 0x0000620008020147 */
[----:B------:R-:W-:Y:S05]  /*4990*/  @!P0 BRA `(.L_x_26) ;  /* 0x0000000000048947 */ /* 0x000fea0003800000 */
[----:B------:R-:W-:Y:S01]  /*49a0*/  BPT.TRAP 0x1 ;  /* 0x000000040000795c */ /* 0x000fe20000300000 */
.L_x_26:
[----:B-1----:R-:W-:Y:S05]  /*49b0*/  @P1 BRA `(.L_x_27) ;  /* 0x0000000000081947 */ /* 0x002fea0003800000 */
[----:B------:R-:W1:Y:S02]  /*49c0*/  SYNCS.PHASECHK.TRANS64.TRYWAIT P1, [UR7], R4 ;  /* 0x00000004ff0075a7 */ /* 0x000e640008020147 */
[----:B-1----:R-:W-:Y:S05]  /*49d0*/  @!P1 BRA `(.L_x_28) ;  /* 0x000000c400989947 */ /* 0x002fea0003800000 */
.L_x_27:
[----:B------:R-:W-:Y:S01]  /*49e0*/  UIMAD UR7, UR6, 0xf00, UR4 ;  /* 0x00000f00060778a4 */ /* 0x000fe2000f8e0204 */
[----:B------:R-:W-:Y:S01]  /*49f0*/  WARPGROUP.ARRIVE ;  /* 0x00000000000079c5 */ /* 0x000fe20000000000 */
[----:B------:R-:W-:Y:S01]  /*4a00*/  ULEA UR12, UR6, UR5, 0xa ;  /* 0x00000005060c7291 */ /* 0x000fe2000f8e503f */
[----:B------:R-:W-:Y:S01]  /*4a10*/  UMOV UR9, 0x40000040 ;  /* 0x4000004000097882 */ /* 0x000fe20000000000 */
[----:B------:R-:W-:Y:S01]  /*4a20*/  UMOV UR11, 0x40000040 ;  /* 0x40000040000b7882 */ /* 0x000fe20000000000 */
[----:B------:R-:W-:Y:S02]  /*4a30*/  UIADD3 UR13, UR7, 0x80, URZ ;  /* 0x00000080070d7890 */ /* 0x000fe4000fffe03f */
[----:B------:R-:W-:Y:S02]  /*4a40*/  UMOV UR10, UR7 ;  /* 0x00000007000a7c82 */ /* 0x000fe40008000000 */
[----:B------:R-:W-:Y:S01]  /*4a50*/  UMOV UR8, UR12 ;  /* 0x0000000c00087c82 */ /* 0x000fe20008000000 */
[----:B------:R-:W-:Y:S01]  /*4a60*/  UIADD3 UR14, UR7, 0x100, URZ ;  /* 0x00000100070e7890 */ /* 0x000fe2000fffe03f */
[----:B------:R-:W-:Y:S01]  /*4a70*/  HGMMA.64x16x16.F32 R136, gdesc[UR8], R136, gsb0 ;  /* 0x00200000088879f0 */ /* 0x000fe20008000888 */
[----:B------:R-:W-:Y:S01]  /*4a80*/  UMOV UR11, 0x40000040 ;  /* 0x40000040000b7882 */ /* 0x000fe20000000000 */
[----:B------:R-:W-:Y:S01]  /*4a90*/  UMOV UR10, UR13 ;  /* 0x0000000d000a7c82 */ /* 0x000fe20008000000 */
        /* <DEDUP_REMOVED lines=8> */
[----:B------:R-:W-:Y:S02]  /*4b20*/  UIADD3 UR16, UR7, 0x580, URZ ;  /* 0x0000058007107890 */ /* 0x000fe4000fffe03f */
        /* <DEDUP_REMOVED lines=724> */
[----:B------:R-:W-:Y:S01]  /*7870*/  BPT.TRAP 0x1 ;  /* 0x000000040000795c */ /* 0x000fe20000300000 */
.L_x_29:
[----:B------:R-:W-:Y:S01]  /*7880*/  ISETP.NE.AND P1, PT, R23, RZ, PT ;  /* 0x000000ff1700720c */ /* 0x000fe20003f25270 */
[----:B------:R-:W-:-:S12]  /*7890*/  UISETP.GT.U32.AND UP0, UPT, UR40, 0x1, UPT ;  /* 0x000000012800788c */ /* 0x000fd8000bf04070 */
[----:B01----:R-:W-:-:S05]  /*78a0*/  @P1 LEA R4, R3, UR41, 0x3 ;  /* 0x0000002903041c11 */ /* 0x003fca000f8e18ff */
[----:B------:R-:W-:-:S05]  /*78b0*/  @P1 VIADD R5, R4, 0x10 ;  /* 0x0000001004051836 */ /* 0x000fca0000000000 */
[----:B------:R-:W-:-:S04]  /*78c0*/  @P1 PRMT R5, R22, 0x654, R5 ;  /* 0x0000065416051816 */ /* 0x000fc80000000005 */
[----:B------:R0:W-:Y:S01]  /*78d0*/  @P1 SYNCS.ARRIVE.TRANS64.RED.A1T0 RZ, [R5+URZ], RZ ;  /* 0x000000ff05ff19a7 */ /* 0x0001e2000810043f */
[----:B------:R-:W-:-:S13]  /*78e0*/  PLOP3.LUT P1, PT, PT, PT, UP0, 0x80, 0x0 ;  /* 0x000000000000781c */ /* 0x000fda0003f2f008 */
[----:B0-----:R-:W-:Y:S05]  /*78f0*/  @P1 BRA `(.L_x_30) ;  /* 0x0000000000041947 */ /* 0x001fea0003800000 */
[----:B------:R-:W-:Y:S01]  /*7900*/  BPT.TRAP 0x1 ;  /* 0x000000040000795c */ /* 0x000fe20000300000 */
.L_x_30:
[----:B------:R-:W-:Y:S01]  /*7910*/  UIADD3 UR6, UR6, 0x1, URZ ;  /* 0x0000000106067890 */ /* 0x000fe2000fffe03f */
[C---:B------:R-:W-:Y:S01]  /*7920*/  ISETP.GT.AND P2, PT, R0.reuse, 0x1, PT ;  /* 0x000000010000780c */ /* 0x040fe20003f44270 */
[----:B------:R-:W-:Y:S02]  /*7930*/  VIADD R3, R3, 0x1 ;  /* 0x0000000103037836 */ /* 0x000fe40000000000 */
[----:B------:R-:W-:Y:S01]  /*7940*/  UISETP.NE.AND UP0, UPT, UR6, 0x2, UPT ;  /* 0x000000020600788c */ /* 0x000fe2000bf05270 */
[----:B------:R-:W-:Y:S02]  /*7950*/  VIADD R0, R0, 0xffffffff ;  /* 0xffffffff00007836 */ /* 0x000fe40000000000 */
[C---:B------:R-:W-:Y:S01]  /*7960*/  ISETP.NE.AND P1, PT, R3.reuse, 0x2, PT ;  /* 0x000000020300780c */ /* 0x040fe20003f25270 */
[----:B------:R-:W-:Y:S02]  /*7970*/  USEL UR7, URZ, 0x1, UP0 ;  /* 0x000000013f077887 */ /* 0x000fe40008000000 */
[----:B------:R-:W-:Y:S01]  /*7980*/  USEL UR6, UR6, URZ, UP0 ;  /* 0x0000003f06067287 */ /* 0x000fe20008000000 */
[----:B------:R-:W-:-:S03]  /*7990*/  SEL R3, R3, RZ, P1 ;  /* 0x000000ff03037207 */ /* 0x000fc60000800000 */
[----:B------:R-:W-:Y:S01]  /*79a0*/  LOP3.LUT R6, R6, UR7, RZ, 0x3c, !PT ;  /* 0x0000000706067c12 */ /* 0x000fe2000f8e3cff */
[----:B------:R-:W-:Y:S07]  /*79b0*/  @P2 BRA `(.L_x_31) ;  /* 0xffffffcc00e02947 */ /* 0x000fee000383ffff */
.L_x_24:
[----:B------:R-:W-:Y:S01]  /*79c0*/  ULDC UR4, c[0x0][0x28c] ;  /* 0x0000a30000047ab9 */ /* 0x000fe20000000800 */
[----:B------:R2:W-:Y:S01]  /*79d0*/  SYNCS.ARRIVE.TRANS64.A1T0 RZ, [R150+UR44], RZ ;  /* 0x000000ff96ff79a7 */ /* 0x0005e2000810002c */
[----:B------:R-:W-:-:S06]  /*79e0*/  UISETP.GE.AND UP0, UPT, UR4, 0x1, UPT ;  /* 0x000000010400788c */ /* 0x000fcc000bf06270 */
[----:B------:R-:W-:-:S13]  /*79f0*/  PLOP3.LUT P1, PT, PT, PT, UP0, 0x80, 0x0 ;  /* 0x000000000000781c */ /* 0x000fda0003f2f008 */
[----:B--2---:R-:W-:Y:S05]  /*7a00*/  @!P1 BRA `(.L_x_32) ;  /* 0x0000000000409947 */ /* 0x004fea0003800000 */
[----:B------:R-:W-:Y:S05]  /*7a10*/  @!P0 BRA `(.L_x_33) ;  /* 0x0000000000048947 */ /* 0x000fea0003800000 */
[----:B------:R-:W-:Y:S01]  /*7a20*/  BPT.TRAP 0x1 ;  /* 0x000000040000795c */ /* 0x000fe20000300000 */
.L_x_33:
[----:B------:R-:W-:Y:S01]  /*7a30*/  ISETP.NE.AND P0, PT, R23, RZ, PT ;  /* 0x000000ff1700720c */ /* 0x000fe20003f05270 */
[----:B01----:R-:W-:-:S12]  /*7a40*/  IMAD.U32 R3, RZ, RZ, UR41 ;  /* 0x00000029ff037e24 */ /* 0x003fd8000f8e00ff */
[----:B------:R-:W-:-:S05]  /*7a50*/  VOTEU.ANY UP0, P0 ;  /* 0x00000000003f7886 */ /* 0x000fca0000000100 */
[----:B------:R-:W-:Y:S02]  /*7a60*/  @UP0 UIADD3 UR5, UR45, UR42, URZ ;  /* 0x0000002a2d050290 */ /* 0x000fe4000fffe03f */
[----:B------:R-:W-:-:S04]  /*7a70*/  UISETP.GT.U32.AND UP0, UPT, UR40, 0x1, UPT ;  /* 0x000000012800788c */ /* 0x000fc8000bf04070 */
[----:B------:R-:W-:-:S04]  /*7a80*/  IMAD.U32 R0, RZ, RZ, UR5 ;  /* 0x00000005ff007e24 */ /* 0x000fc8000f8e00ff */
[----:B------:R-:W-:-:S05]  /*7a90*/  @P0 IMAD.SHL.U32 R0, R0, 0x8, RZ ;  /* 0x0000000800000824 */ /* 0x000fca00078e00ff */
[----:B------:R-:W-:-:S04]  /*7aa0*/  @P0 LOP3.LUT R0, R0, 0x8, RZ, 0xc0, !PT ;  /* 0x0000000800000812 */ /* 0x000fc800078ec0ff */
[----:B------:R-:W-:-:S04]  /*7ab0*/  @P0 IADD3 R3, R3, 0x10, R0 ;  /* 0x0000001003030810 */ /* 0x000fc80007ffe000 */
[----:B------:R-:W-:-:S04]  /*7ac0*/  @P0 PRMT R3, R22, 0x654, R3 ;  /* 0x0000065416030816 */ /* 0x000fc80000000003 */
[----:B------:R2:W-:Y:S01]  /*7ad0*/  @P0 SYNCS.ARRIVE.TRANS64.RED.A1T0 RZ, [R3+URZ], RZ ;  /* 0x000000ff03ff09a7 */ /* 0x0005e2000810043f */
[----:B------:R-:W-:-:S13]  /*7ae0*/  PLOP3.LUT P0, PT, PT, PT, UP0, 0x80, 0x0 ;  /* 0x000000000000781c */ /* 0x000fda0003f0f008 */
[----:B--2---:R-:W-:Y:S05]  /*7af0*/  @P0 BRA `(.L_x_32) ;  /* 0x0000000000040947 */ /* 0x004fea0003800000 */
[----:B------:R-:W-:Y:S01]  /*7b00*/  BPT.TRAP 0x1 ;  /* 0x000000040000795c */ /* 0x000fe20000300000 */
.L_x_32:
[----:B01----:R-:W-:Y:S01]  /*7b10*/  SHF.L.U32 R0, R154, 0x1f, RZ ;  /* 0x0000001f9a007819 */ /* 0x003fe200000006ff */
[----:B------:R-:W-:Y:S01]  /*7b20*/  ULEA UR6, UR37, UR42, 0x1 ;  /* 0x0000002a25067291 */ /* 0x000fe2000f8e083f */
[----:B------:R-:W0:Y:S01]  /*7b30*/  LDC R7, c[0x0][0x288] ;  /* 0x0000a200ff077b82 */ /* 0x000e220000000800 */
[----:B------:R-:W-:Y:S01]  /*7b40*/  UIADD3 UR4, UR4, 0xfe, URZ ;  /* 0x000000fe04047890 */ /* 0x000fe2000fffe03f */
[----:B------:R-:W-:Y:S01]  /*7b50*/  IMAD.SHL.U32 R10, R148, 0x2, RZ ;  /* 0x00000002940a7824 */ /* 0x000fe200078e00ff */
[----:B------:R-:W-:Y:S02]  /*7b60*/  USHF.R.U32.HI UR5, URZ, 0x1, UR6 ;  /* 0x000000013f057899 */ /* 0x000fe40008011606 */
[----:B------:R-:W-:Y:S02]  /*7b70*/  UISETP.GT.U32.AND UP0, UPT, UR6, 0x1, UPT ;  /* 0x000000010600788c */ /* 0x000fe4000bf04070 */
[----:B------:R-:W-:Y:S01]  /*7b80*/  ULOP3.LUT UR5, UR5, 0x1, URZ, 0xc0, !UPT ;  /* 0x0000000105057892 */ /* 0x000fe2000f8ec03f */
[----:B------:R-:W1:Y:S01]  /*7b90*/  SYNCS.PHASECHK.TRANS64.TRYWAIT P0, [R149+UR43+0x10], R0 ;  /* 0x00001000950075a7 */ /* 0x000e62000800016b */
[----:B------:R-:W-:Y:S01]  /*7ba0*/  UISETP.LT.U32.AND UP0, UPT, UR4, 0xff, UP0 ;  /* 0x000000ff0400788c */ /* 0x000fe20008701070 */
[----:B------:R-:W-:Y:S01]  /*7bb0*/  SHF.R.S32.HI R11, RZ, 0x1f, R10 ;  /* 0x0000001fff0b7819 */ /* 0x000fe2000001140a */
[----:B------:R-:W-:-:S02]  /*7bc0*/  UISETP.NE.U32.AND UP1, UPT, UR5, 0x1, UPT ;  /* 0x000000010500788c */ /* 0x000fc4000bf25070 */
[----:B------:R-:W-:Y:S02]  /*7bd0*/  USEL UR5, URZ, 0x1, !UP0 ;  /* 0x000000013f057887 */ /* 0x000fe4000c000000 */
[----:B------:R-:W-:-:S04]  /*7be0*/  UISETP.GT.U32.AND UP1, UPT, UR4, 0xfe, !UP1 ;  /* 0x000000fe0400788c */ /* 0x000fc8000cf24070 */
[----:B------:R-:W-:-:S04]  /*7bf0*/  USEL UR4, URZ, 0x1, !UP1 ;  /* 0x000000013f047887 */ /* 0x000fc8000c800000 */
[----:B------:R-:W-:Y:S01]  /*7c00*/  ULOP3.LUT UR46, UR4, UR46, UR5, 0x96, !UPT ;  /* 0x0000002e042e7292 */ /* 0x000fe2000f8e9605 */
[----:B01----:R-:W-:Y:S11]  /*7c10*/  @!P0 BRA `(.L_x_34) ;  /* 0x0000009400208947 */ /* 0x003ff60003800000 */
.L_x_298:
[----:B------:R-:W-:Y:S01]  /*7c20*/  IMAD.SHL.U32 R6, R18, 0x40, RZ ;  /* 0x0000004012067824 */ /* 0x000fe200078e00ff */
[----:B------:R-:W-:Y:S01]  /*7c30*/  ULDC UR6, c[0x0][0x284] ;  /* 0x0000a10000067ab9 */ /* 0x000fe20000000800 */
[----:B------:R-:W-:Y:S01]  /*7c40*/  IMAD R14, R2, 0xf0, RZ ;  /* 0x000000f0020e7824 */ /* 0x000fe200078e02ff */
[----:B------:R-:W-:Y:S01]  /*7c50*/  SHF.R.S32.HI R9, RZ, 0x1f, R19 ;  /* 0x0000001fff097819 */ /* 0x000fe20000011413 */
[----:B------:R-:W-:Y:S01]  /*7c60*/  ULDC.64 UR4, c[0x0][0x5d0] ;  /* 0x0001740000047ab9 */ /* 0x000fe20000000a00 */
[----:B------:R-:W-:Y:S01]  /*7c70*/  ISETP.GE.AND P0, PT, R6, UR6, PT ;  /* 0x0000000606007c0c */ /* 0x000fe2000bf06270 */
[----:B------:R-:W-:Y:S01]  /*7c80*/  IMAD.WIDE.U32 R2, R19, UR4, R10 ;  /* 0x0000000413027c25 */ /* 0x000fe2000f8e000a */
[----:B------:R-:W-:Y:S01]  /*7c90*/  SHF.R.S32.HI R15, RZ, 0x1f, R14 ;  /* 0x0000001fff0f7819 */ /* 0x000fe2000001140e */
[----:B------:R-:W-:Y:S01]  /*7ca0*/  ULOP3.LUT UR42, UR42, 0x1, URZ, 0xc0, !UPT ;  /* 0x000000012a2a7892 */ /* 0x000fe2000f8ec03f */
[C---:B------:R-:W-:Y:S01]  /*7cb0*/  ISETP.GE.OR P0, PT, R14.reuse, R7, P0 ;  /* 0x000000070e00720c */ /* 0x040fe20000706670 */
[----:B0-----:R-:W-:Y:S01]  /*7cc0*/  IMAD R0, R9, UR4, RZ ;  /* 0x0000000409007c24 */ /* 0x001fe2000f8e02ff */
[----:B------:R-:W-:-:S03]  /*7cd0*/  IADD3 R4, P1, R14, R2, RZ ;  /* 0x000000020e047210 */ /* 0x000fc60007f3e0ff */
[----:B------:R-:W-:-:S05]  /*7ce0*/  IMAD R5, R19, UR5, R0 ;  /* 0x0000000513057c24 */ /* 0x000fca000f8e0200 */
[----:B------:R-:W-:-:S03]  /*7cf0*/  IADD3.X R5, R15, R3, R5, P1, !PT ;  /* 0x000000030f057210 */ /* 0x000fc60000ffe405 */
[----:B------:R-:W-:Y:S05]  /*7d00*/  @P0 BRA `(.L_x_35) ;  /* 0x0000007800dc0947 */ /* 0x000fea0003800000 */
[----:B------:R-:W0:Y:S01]  /*7d10*/  LDC.64 R2, c[0x0][0x5c8] ;  /* 0x00017200ff027b82 */ /* 0x000e220000000a00 */
[----:B-----5:R-:W-:Y:S01]  /*7d20*/  FSETP.NEU.AND P1, PT, R145, RZ, PT ;  /* 0x000000ff9100720b */ /* 0x020fe20003f2d000 */
[----:B------:R-:W-:Y:S01]  /*7d30*/  IMAD R7, R148, -0x2, R7 ;  /* 0xfffffffe94077824 */ /* 0x000fe200078e0207 */
[----:B------:R-:W-:Y:S01]  /*7d40*/  BSSY B0, `(.L_x_35) ;  /* 0x00007b3000007945 */ /* 0x000fe20003800000 */
[----:B------:R-:W-:-:S04]  /*7d50*/  IMAD.WIDE R156, R18, 0x40, R146 ;  /* 0x00000040129c7825 */ /* 0x000fc800078e0292 */
[----:B------:R-:W-:Y:S02]  /*7d60*/  IMAD.IADD R0, R7, 0x1, -R14 ;  /* 0x0000000107007824 */ /* 0x000fe400078e0a0e */
[----:B------:R-:W-:-:S03]  /*7d70*/  IMAD.IADD R6, R153, 0x1, -R6 ;  /* 0x0000000199067824 */ /* 0x000fc600078e0a06 */
[----:B------:R-:W-:-:S04]  /*7d80*/  ISETP.GT.AND P0, PT, R0, RZ, PT ;  /* 0x000000ff0000720c */ /* 0x000fc80003f04270 */
[----:B------:R-:W-:Y:S01]  /*7d90*/  ISETP.GT.AND P2, PT, R6, RZ, P0 ;  /* 0x000000ff0600720c */ /* 0x000fe20000744270 */
[-C--:B0-----:R-:W-:Y:S02]  /*7da0*/  IMAD R7, R157, R2.reuse, RZ ;  /* 0x000000029d077224 */ /* 0x081fe400078e02ff */
[----:B------:R-:W-:-:S04]  /*7db0*/  IMAD.WIDE.U32 R4, R156, R2, R4 ;  /* 0x000000029c047225 */ /* 0x000fc800078e0004 */
[----:B------:R-:W-:-:S04]  /*7dc0*/  IMAD R7, R156, R3, R7 ;  /* 0x000000039c077224 */ /* 0x000fc800078e0207 */
[----:B------:R-:W-:Y:S01]  /*7dd0*/  IMAD.IADD R7, R5, 0x1, R7 ;  /* 0x0000000105077824 */ /* 0x000fe200078e0207 */
[----:B------:R-:W-:Y:S06]  /*7de0*/  @!P1 BRA `(.L_x_36) ;  /* 0x0000005000489947 */ /* 0x000fec0003800000 */
[----:B------:R-:W0:Y:S01]  /*7df0*/  LDC.64 R20, c[0x0][0x5b8] ;  /* 0x00016e00ff147b82 */ /* 0x000e220000000a00 */
[----:B------:R-:W-:-:S07]  /*7e00*/  ULDC.64 UR4, c[0x0][0x5c0] ;  /* 0x0001700000047ab9 */ /* 0x000fce0000000a00 */
[----:B------:R-:W1:Y:S08]  /*7e10*/  LDC.64 R164, c[0x0][0x5b0] ;  /* 0x00016c00ffa47b82 */ /* 0x000e700000000a00 */
[----:B------:R-:W2:Y:S01]  /*7e20*/  LDC.64 R12, c[0x0][0x5a8] ;  /* 0x00016a00ff0c7b82 */ /* 0x000ea20000000a00 */
[-C--:B0-----:R-:W-:Y:S02]  /*7e30*/  IMAD R18, R9, R20.reuse, RZ ;  /* 0x0000001409127224 */ /* 0x081fe400078e02ff */
[----:B------:R-:W-:-:S04]  /*7e40*/  IMAD.WIDE.U32 R8, R19, R20, R10 ;  /* 0x0000001413087225 */ /* 0x000fc800078e000a */
[----:B------:R-:W-:Y:S01]  /*7e50*/  IMAD R155, R19, R21, R18 ;  /* 0x00000015139b7224 */ /* 0x000fe200078e0212 */
[----:B------:R-:W-:Y:S01]  /*7e60*/  IADD3 R158, P1, R14, R8, RZ ;  /* 0x000000080e9e7210 */ /* 0x000fe20007f3e0ff */
[----:B-1----:R-:W-:-:S03]  /*7e70*/  IMAD R5, R157, R164, RZ ;  /* 0x000000a49d057224 */ /* 0x002fc600078e02ff */
[----:B------:R-:W-:Y:S01]  /*7e80*/  IADD3.X R159, R15, R9, R155, P1, !PT ;  /* 0x000000090f9f7210 */ /* 0x000fe20000ffe49b */
[C---:B------:R-:W-:Y:S02]  /*7e90*/  IMAD R21, R156.reuse, R165, R5 ;  /* 0x000000a59c157224 */ /* 0x040fe400078e0205 */
[----:B------:R-:W-:-:S04]  /*7ea0*/  IMAD.WIDE.U32 R8, R156, R164, R158 ;  /* 0x000000a49c087225 */ /* 0x000fc800078e009e */
[----:B------:R-:W-:Y:S01]  /*7eb0*/  IMAD.IADD R5, R9, 0x1, R21 ;  /* 0x0000000109057824 */ /* 0x000fe200078e0215 */
[----:B--2---:R-:W-:-:S04]  /*7ec0*/  LEA R160, P1, R8, R12, 0x1 ;  /* 0x0000000c08a07211 */ /* 0x004fc800078208ff */
[----:B------:R-:W-:-:S05]  /*7ed0*/  LEA.HI.X R161, R8, R13, R5, 0x1, P1 ;  /* 0x0000000d08a17211 */ /* 0x000fca00008f0c05 */
[----:B------:R0:W2:Y:S01]  /*7ee0*/  @P2 LDG.E.LTC128B.U16 R18, desc[UR50][R160.64] ;  /* 0x00000032a0122981 */ /* 0x0000a2000c1e1520 */
[----:B------:R-:W-:Y:S01]  /*7ef0*/  IMAD.WIDE.U32 R8, R156, R164, R14 ;  /* 0x000000a49c087225 */ /* 0x000fe200078e000e */
[----:B------:R-:W-:Y:S02]  /*7f00*/  BSSY B1, `(.L_x_37) ;  /* 0x0000014000017945 */ /* 0x000fe40003800000 */
[----:B------:R-:W-:-:S04]  /*7f10*/  IADD3 R162, P1, R10, R8, RZ ;  /* 0x000000080aa27210 */ /* 0x000fc80007f3e0ff */
[----:B------:R-:W-:Y:S01]  /*7f20*/  IADD3.X R163, R11, R21, R9, P1, !PT ;  /* 0x000000150ba37210 */ /* 0x000fe20000ffe409 */
[C---:B0-----:R-:W-:Y:S01]  /*7f30*/  IMAD.SHL.U32 R160, R164.reuse, 0x8, RZ ;  /* 0x00000008a4a07824 */ /* 0x041fe200078e00ff */
[----:B------:R-:W-:Y:S01]  /*7f40*/  SHF.L.U64.HI R161, R164, 0x3, R165 ;  /* 0x00000003a4a17819 */ /* 0x000fe200000102a5 */
[----:B------:R-:W-:-:S04]  /*7f50*/  IMAD.WIDE.U32 R162, R19, R20, R162 ;  /* 0x0000001413a27225 */ /* 0x000fc800078e00a2 */
[----:B--2---:R-:W-:-:S05]  /*7f60*/  HADD2.F32 R8, -RZ, R18.H0_H0 ;  /* 0x20000012ff087230 */ /* 0x004fca0000004100 */
[----:B------:R-:W-:Y:S01]  /*7f70*/  FMUL R5, R8, R145 ;  /* 0x0000009108057220 */ /* 0x000fe20000400000 */
[----:B------:R-:W-:-:S03]  /*7f80*/  LEA R8, P1, R4, UR4, 0x1 ;  /* 0x0000000404087c11 */ /* 0x000fc6000f8208ff */
[----:B------:R-:W-:Y:S01]  /*7f90*/  FFMA R5, R136, R144, R5 ;  /* 0x0000009088057223 */ /* 0x000fe20000000005 */
[----:B------:R-:W-:Y:S02]  /*7fa0*/  LEA.HI.X R9, R4, UR5, R7, 0x1, P1 ;  /* 0x0000000504097c11 */ /* 0x000fe400088f0c07 */
[----:B------:R-:W-:Y:S02]  /*7fb0*/  ISETP.GT.AND P1, PT, R0, 0x1, PT ;  /* 0x000000010000780c */ /* 0x000fe40003f24270 */
[----:B------:R-:W-:Y:S01]  /*7fc0*/  F2FP.F16.F32.PACK_AB R7, RZ, R5 ;  /* 0x00000005ff07723e */ /* 0x000fe200000000ff */
[----:B------:R-:W-:Y:S01]  /*7fd0*/  IMAD.IADD R5, R155, 0x1, R163 ;  /* 0x000000019b057824 */ /* 0x000fe200078e02a3 */
[----:B------:R-:W-:Y:S02]  /*7fe0*/  ISETP.GT.AND P3, PT, R6, RZ, P1 ;  /* 0x000000ff0600720c */ /* 0x000fe40000f64270 */
[C---:B------:R-:W-:Y:S01]  /*7ff0*/  LEA R4, P4, R162.reuse, R12, 0x1 ;  /* 0x0000000ca2047211 */ /* 0x040fe200078808ff */
[----:B------:R0:W-:Y:S03]  /*8000*/  @P2 STG.E.U16 desc[UR50][R8.64], R7 ;  /* 0x0000000708002986 */ /* 0x0001e6000c101532 */
[----:B------:R-:W-:-:S07]  /*8010*/  LEA.HI.X R5, R162, R13, R5, 0x1, P4 ;  /* 0x0000000da2057211 */ /* 0x000fce00020f0c05 */
[----:B------:R-:W-:Y:S05]  /*8020*/  @!P3 BRA `(.L_x_38) ;  /* 0x000000000004b947 */ /* 0x000fea0003800000 */
[----:B------:R1:W5:Y:S02]  /*8030*/  LDG.E.LTC128B.U16 R18, desc[UR50][R4.64+0x2] ;  /* 0x0000023204127981 */ /* 0x000364000c1e1520 */
.L_x_38:
[----:B------:R-:W-:Y:S05]  /*8040*/  BSYNC B1 ;  /* 0x0000000000017941 */ /* 0x000fea0003800000 */
.L_x_37:
[----:B-----5:R-:W-:Y:S01]  /*8050*/  HADD2.F32 R136, -RZ, R18.H0_H0 ;  /* 0x20000012ff887230 */ /* 0x020fe20000004100 */
[----:B------:R-:W-:Y:S01]  /*8060*/  ISETP.GT.AND P0, PT, R6, 0x8, P0 ;  /* 0x000000080600780c */ /* 0x000fe20000704270 */
[----:B------:R-:W-:-:S04]  /*8070*/  IMAD.WIDE.U32 R160, R156, R164, R160 ;  /* 0x000000a49ca07225 */ /* 0x000fc800078e00a0 */
[----:B------:R-:W-:Y:S01]  /*8080*/  FMUL R136, R136, R145 ;  /* 0x0000009188887220 */ /* 0x000fe20000400000 */
[----:B------:R-:W-:Y:S01]  /*8090*/  IMAD.IADD R157, R21, 0x1, R161 ;  /* 0x00000001159d7824 */ /* 0x000fe200078e02a1 */
[----:B0-----:R-:W-:Y:S02]  /*80a0*/  IADD3 R7, P2, R158, R160, RZ ;  /* 0x000000a09e077210 */ /* 0x001fe40007f5e0ff */
[----:B------:R-:W-:-:S03]  /*80b0*/  FFMA R137, R137, R144, R136 ;  /* 0x0000009089897223 */ /* 0x000fc60000000088 */
[----:B------:R-:W-:Y:S01]  /*80c0*/  IMAD.X R158, R157, 0x1, R159, P2 ;  /* 0x000000019d9e7824 */ /* 0x000fe200010e069f */
[C---:B------:R-:W-:Y:S02]  /*80d0*/  LEA R136, P2, R7.reuse, R12, 0x1 ;  /* 0x0000000c07887211 */ /* 0x040fe400078408ff */
[----:B------:R-:W-:Y:S02]  /*80e0*/  F2FP.F16.F32.PACK_AB R21, RZ, R137 ;  /* 0x00000089ff15723e */ /* 0x000fe400000000ff */
[----:B------:R-:W-:-:S03]  /*80f0*/  LEA.HI.X R137, R7, R13, R158, 0x1, P2 ;  /* 0x0000000d07897211 */ /* 0x000fc600010f0c9e */
[----:B------:R0:W-:Y:S04]  /*8100*/  @P3 STG.E.U16 desc[UR50][R8.64+0x2], R21 ;  /* 0x0000021508003986 */ /* 0x0001e8000c101532 */
[----:B------:R-:W2:Y:S01]  /*8110*/  @P0 LDG.E.LTC128B.U16 R18, desc[UR50][R136.64] ;  /* 0x0000003288120981 */ /* 0x000ea2000c1e1520 */
[----:B------:R-:W-:Y:S01]  /*8120*/  IADD3 R10, P2, P3, R10, R160, R14 ;  /* 0x000000a00a0a7210 */ /* 0x000fe20007b5e00e */
[----:B------:R-:W-:Y:S01]  /*8130*/  BSSY B1, `(.L_x_39) ;  /* 0x0000011000017945 */ /* 0x000fe20003800000 */
[----:B------:R-:W-:Y:S02]  /*8140*/  ISETP.GT.AND P1, PT, R6, 0x8, P1 ;  /* 0x000000080600780c */ /* 0x000fe40000f24270 */
[----:B------:R-:W-:-:S03]  /*8150*/  IADD3.X R11, R11, R157, R15, P2, P3 ;  /* 0x0000009d0b0b7210 */ /* 0x000fc600017e640f */
[----:B0-----:R-:W-:Y:S01]  /*8160*/  IMAD.WIDE.U32 R20, R19, R20, R10 ;  /* 0x0000001413147225 */ /* 0x001fe200078e000a */
[C---:B------:R-:W-:Y:S02]  /*8170*/  SHF.L.U64.HI R11, R2.reuse, 0x4, R3 ;  /* 0x00000004020b7819 */ /* 0x040fe40000010203 */
[----:B------:R-:W-:Y:S01]  /*8180*/  LEA R10, P2, R2, R8, 0x4 ;  /* 0x00000008020a7211 */ /* 0x000fe200078420ff */
[----:B------:R-:W-:Y:S01]  /*8190*/  IMAD.IADD R3, R155, 0x1, R21 ;  /* 0x000000019b037824 */ /* 0x000fe200078e0215 */
[----:B------:R-:W-:-:S03]  /*81a0*/  LEA R2, P3, R20, R12, 0x1 ;  /* 0x0000000c14027211 */ /* 0x000fc600078608ff */
[----:B------:R-:W-:Y:S01]  /*81b0*/  IMAD.X R11, R11, 0x1, R9, P2 ;  /* 0x000000010b0b7824 */ /* 0x000fe200010e0609 */
[----:B------:R-:W-:Y:S01]  /*81c0*/  LEA.HI.X R3, R20, R13, R3, 0x1, P3 ;  /* 0x0000000d14037211 */ /* 0x000fe200018f0c03 */
[----:B--2---:R-:W-:-:S05]  /*81d0*/  HADD2.F32 R14, -RZ, R18.H0_H0 ;  /* 0x20000012ff0e7230 */ /* 0x004fca0000004100 */
[----:B------:R-:W-:-:S04]  /*81e0*/  FMUL R7, R14, R145 ;  /* 0x000000910e077220 */ /* 0x000fc80000400000 */
[----:B------:R-:W-:-:S05]  /*81f0*/  FFMA R7, R138, R144, R7 ;  /* 0x000000908a077223 */ /* 0x000fca0000000007 */
[----:B------:R-:W-:-:S05]  /*8200*/  F2FP.F16.F32.PACK_AB R7, RZ, R7 ;  /* 0x00000007ff07723e */ /* 0x000fca00000000ff */
[----:B------:R0:W-:Y:S01]  /*8210*/  @P0 STG.E.U16 desc[UR50][R10.64], R7 ;  /* 0x000000070a000986 */ /* 0x0001e2000c101532 */
[----:B------:R-:W-:Y:S05]  /*8220*/  @!P1 BRA `(.L_x_40) ;  /* 0x0000000000049947 */ /* 0x000fea0003800000 */
[----:B------:R2:W5:Y:S02]  /*8230*/  LDG.E.LTC128B.U16 R18, desc[UR50][R2.64+0x2] ;  /* 0x0000023202127981 */ /* 0x000564000c1e1520 */
.L_x_40:
[----:B------:R-:W-:Y:S05]  /*8240*/  BSYNC B1 ;  /* 0x0000000000017941 */ /* 0x000fea0003800000 */
.L_x_39:
[----:B-----5:R-:W-:Y:S01]  /*8250*/  HADD2.F32 R12, -RZ, R18.H0_H0 ;  /* 0x20000012ff0c7230 */ /* 0x020fe20000004100 */
[----:B------:R-:W-:Y:S01]  /*8260*/  ISETP.GT.AND P0, PT, R0, 0x8, PT ;  /* 0x000000080000780c */ /* 0x000fe20003f04270 */
[----:B------:R-:W-:Y:S03]  /*8270*/  BSSY B1, `(.L_x_41) ;  /* 0x0000008000017945 */ /* 0x000fe60003800000 */
[----:B------:R-:W-:Y:S01]  /*8280*/  FMUL R12, R12, R145 ;  /* 0x000000910c0c7220 */ /* 0x000fe20000400000 */
[----:B------:R-:W-:-:S03]  /*8290*/  ISETP.GT.AND P2, PT, R6, RZ, P0 ;  /* 0x000000ff0600720c */ /* 0x000fc60000744270 */
[----:B------:R-:W-:-:S05]  /*82a0*/  FFMA R12, R139, R144, R12 ;  /* 0x000000908b0c7223 */ /* 0x000fca000000000c */
[----:B------:R-:W-:-:S05]  /*82b0*/  F2FP.F16.F32.PACK_AB R12, RZ, R12 ;  /* 0x0000000cff0c723e */ /* 0x000fca00000000ff */
[----:B------:R3:W-:Y:S01]  /*82c0*/  @P1 STG.E.U16 desc[UR50][R10.64+0x2], R12 ;  /* 0x0000020c0a001986 */ /* 0x0007e2000c101532 */
[----:B------:R-:W-:Y:S05]  /*82d0*/  @!P2 BRA `(.L_x_42) ;  /* 0x000000000004a947 */ /* 0x000fea0003800000 */
[----:B------:R4:W5:Y:S02]  /*82e0*/  LDG.E.LTC128B.U16 R18, desc[UR50][R4.64+0x10] ;  /* 0x0000103204127981 */ /* 0x000964000c1e1520 */
.L_x_42:
[----:B------:R-:W-:Y:S05]  /*82f0*/  BSYNC B1 ;  /* 0x0000000000017941 */ /* 0x000fea0003800000 */
.L_x_41:
[----:B---3-5:R-:W-:Y:S01]  /*8300*/  HADD2.F32 R12, -RZ, R18.H0_H0 ;  /* 0x20000012ff0c7230 */ /* 0x028fe20000004100 */
[----:B------:R-:W-:Y:S01]  /*8310*/  ISETP.GT.AND P1, PT, R0, 0x9, PT ;  /* 0x000000090000780c */ /* 0x000fe20003f24270 */
[----:B------:R-:W-:Y:S03]  /*8320*/  BSSY B1, `(.L_x_43) ;  /* 0x0000008000017945 */ /* 0x000fe60003800000 */
[----:B0-----:R-:W-:Y:S01]  /*8330*/  FMUL R7, R12, R145 ;  /* 0x000000910c077220 */ /* 0x001fe20000400000 */
[----:B------:R-:W-:-:S03]  /*8340*/  ISETP.GT.AND P3, PT, R6, RZ, P1 ;  /* 0x000000ff0600720c */ /* 0x000fc60000f64270 */
[----:B------:R-:W-:-:S05]  /*8350*/  FFMA R7, R140, R144, R7 ;  /* 0x000000908c077223 */ /* 0x000fca0000000007 */
[----:B------:R-:W-:-:S05]  /*8360*/  F2FP.F16.F32.PACK_AB R7, RZ, R7 ;  /* 0x00000007ff07723e */ /* 0x000fca00000000ff */
[----:B------:R0:W-:Y:S01]  /*8370*/  @P2 STG.E.U16 desc[UR50][R8.64+0x10], R7 ;  /* 0x0000100708002986 */ /* 0x0001e2000c101532 */
[----:B------:R-:W-:Y:S05]  /*8380*/  @!P3 BRA `(.L_x_44) ;  /* 0x000000000004b947 */ /* 0x000fea0003800000 */
[----:B------:R3:W5:Y:S02]  /*8390*/  LDG.E.LTC128B.U16 R18, desc[UR50][R4.64+0x12] ;  /* 0x0000123204127981 */ /* 0x000764000c1e1520 */
.L_x_44:
[----:B------:R-:W-:Y:S05]  /*83a0*/  BSYNC B1 ;  /* 0x0000000000017941 */ /* 0x000fea0003800000 */
.L_x_43:
[----:B-----5:R-:W-:Y:S01]  /*83b0*/  HADD2.F32 R12, -RZ, R18.H0_H0 ;  /* 0x20000012ff0c7230 */ /* 0x020fe20000004100 */
[----:B------:R-:W-:Y:S01]  /*83c0*/  ISETP.GT.AND P0, PT, R6, 0x8, P0 ;  /* 0x000000080600780c */ /* 0x000fe20000704270 */
[----:B------:R-:W-:Y:S03]  /*83d0*/  BSSY B1, `(.L_x_45) ;  /* 0x0000007000017945 */ /* 0x000fe60003800000 */
[----:B------:R-:W-:-:S04]  /*83e0*/  FMUL R12, R12, R145 ;  /* 0x000000910c0c7220 */ /* 0x000fc80000400000 */
[----:B------:R-:W-:-:S05]  /*83f0*/  FFMA R12, R141, R144, R12 ;  /* 0x000000908d0c7223 */ /* 0x000fca000000000c */
[----:B------:R-:W-:-:S05]  /*8400*/  F2FP.F16.F32.PACK_AB R12, RZ, R12 ;  /* 0x0000000cff0c723e */ /* 0x000fca00000000ff */
[----:B------:R0:W-:Y:S01]  /*8410*/  @P3 STG.E.U16 desc[UR50][R8.64+0x12], R12 ;  /* 0x0000120c08003986 */ /* 0x0001e2000c101532 */
[----:B------:R-:W-:Y:S05]  /*8420*/  @!P0 BRA `(.L_x_46) ;  /* 0x0000000000048947 */ /* 0x000fea0003800000 */
[----:B------:R0:W5:Y:S02]  /*8430*/  LDG.E.LTC128B.U16 R18, desc[UR50][R2.64+0x10] ;  /* 0x0000103202127981 */ /* 0x000164000c1e1520 */
.L_x_46:
[----:B------:R-:W-:Y:S05]  /*8440*/  BSYNC B1 ;  /* 0x0000000000017941 */ /* 0x000fea0003800000 */
.L_x_45:
[----:B0----5:R-:W-:Y:S01]  /*8450*/  HADD2.F32 R12, -RZ, R18.H0_H0 ;  /* 0x20000012ff0c7230 */ /* 0x021fe20000004100 */
        /* <DEDUP_REMOVED lines=8> */
.L_x_48:
[----:B------:R-:W-:Y:S05]  /*84e0*/  BSYNC B1 ;  /* 0x0000000000017941 */ /* 0x000fea0003800000 */
.L_x_47:
        /* <DEDUP_REMOVED lines=10> */
.L_x_50:
[----:B------:R-:W-:Y:S05]  /*8590*/  BSYNC B1 ;  /* 0x0000000000017941 */ /* 0x000fea0003800000 */
.L_x_49:
[----:B0----5:R-:W-:Y:S01]  /*85a0*/  HADD2.F32 R12, -RZ, R18.H0_H0 ;  /* 0x20000012ff0c7230 */ /* 0x021fe20000004100 */
        /* <DEDUP_REMOVED lines=9> */
.L_x_52:
[----:B------:R-:W-:Y:S05]  /*8640*/  BSYNC B1 ;  /* 0x0000000000017941 */ /* 0x000fea0003800000 */
.L_x_51:
        /* <DEDUP_REMOVED lines=9> */
.L_x_54:
[----:B------:R-:W-:Y:S05]  /*86e0*/  BSYNC B1 ;  /* 0x0000000000017941 */ /* 0x000fea0003800000 */
.L_x_53:
        /* <DEDUP_REMOVED lines=9> */
.L_x_56:
[----:B------:R-:W-:Y:S05]  /*8780*/  BSYNC B1 ;  /* 0x0000000000017941 */ /* 0x000fea0003800000 */
.L_x_55:
        /* <DEDUP_REMOVED lines=10> */
.L_x_58:
[----:B------:R-:W-:Y:S05]  /*8830*/  BSYNC B1 ;  /* 0x0000000000017941 */ /* 0x000fea0003800000 */
.L_x_57:
        /* <DEDUP_REMOVED lines=10> */
.L_x_60:
[----:B------:R-:W-:Y:S05]  /*88e0*/  BSYNC B1 ;  /* 0x0000000000017941 */ /* 0x000fea0003800000 */
.L_x_59:
        /* <DEDUP_REMOVED lines=9> */
.L_x_62:
[----:B------:R-:W-:Y:S05]  /*8980*/  BSYNC B1 ;  /* 0x0000000000017941 */ /* 0x000fea0003800000 */
.L_x_61:
        /* <DEDUP_REMOVED lines=9> */
.L_x_64:
[----:B------:R-:W-:Y:S05]  /*8a20*/  BSYNC B1 ;  /* 0x0000000000017941 */ /* 0x000fea0003800000 */
.L_x_63:
        /* <DEDUP_REMOVED lines=10> */
.L_x_66:
[----:B------:R-:W-:Y:S05]  /*8ad0*/  BSYNC B1 ;  /* 0x0000000000017941 */ /* 0x000fea0003800000 */
.L_x_65:
        /* <DEDUP_REMOVED lines=10> */
.L_x_68:
[----:B------:R-:W-:Y:S05]  /*8b80*/  BSYNC B1 ;  /* 0x0000000000017941 */ /* 0x000fea0003800000 */
.L_x_67:
        /* <DEDUP_REMOVED lines=9> */
.L_x_70:
[----:B------:R-:W-:Y:S05]  /*8c20*/  BSYNC B1 ;  /* 0x0000000000017941 */ /* 0x000fea0003800000 */
.L_x_69:
        /* <DEDUP_REMOVED lines=9> */
.L_x_72:
[----:B------:R-:W-:Y:S05]  /*8cc0*/  BSYNC B1 ;  /* 0x0000000000017941 */ /* 0x000fea0003800000 */
.L_x_71:
        /* <DEDUP_REMOVED lines=10> */
.L_x_74:
[----:B------:R-:W-:Y:S05]  /*8d70*/  BSYNC B1 ;  /* 0x0000000000017941 */ /* 0x000fea0003800000 */
.L_x_73:
        /* <DEDUP_REMOVED lines=10> */
.L_x_76:
[----:B------:R-:W-:Y:S05]  /*8e20*/  BSYNC B1 ;  /* 0x0000000000017941 */ /* 0x000fea0003800000 */
.L_x_75:
        /* <DEDUP_REMOVED lines=9> */
.L_x_78:
[----:B------:R-:W-:Y:S05]  /*8ec0*/  BSYNC B1 ;  /* 0x0000000000017941 */ /* 0x000fea0003800000 */
.L_x_77:
        /* <DEDUP_REMOVED lines=9> */
.L_x_80:
[----:B------:R-:W-:Y:S05]  /*8f60*/  BSYNC B1 ;  /* 0x0000000000017941 */ /* 0x000fea0003800000 */
.L_x_79:
        /* <DEDUP_REMOVED lines=10> */
.L_x_82:
[----:B------:R-:W-:Y:S05]  /*9010*/  BSYNC B1 ;  /* 0x0000000000017941 */ /* 0x000fea0003800000 */
.L_x_81:
        /* <DEDUP_REMOVED lines=10> */
.L_x_84:
[----:B------:R-:W-:Y:S05]  /*90c0*/  BSYNC B1 ;  /* 0x0000000000017941 */ /* 0x000fea0003800000 */
.L_x_83:
        /* <DEDUP_REMOVED lines=9> */
.L_x_86:
[----:B------:R-:W-:Y:S05]  /*9160*/  BSYNC B1 ;  /* 0x0000000000017941 */ /* 0x000fea0003800000 */
.L_x_85:
        /* <DEDUP_REMOVED lines=9> */
.L_x_88:
[----:B------:R-:W-:Y:S05]  /*9200*/  BSYNC B1 ;  /* 0x0000000000017941 */ /* 0x000fea0003800000 */
.L_x_87:
        /* <DEDUP_REMOVED lines=10> */
.L_x_90:
[----:B------:R-:W-:Y:S05]  /*92b0*/  BSYNC B1 ;  /* 0x0000000000017941 */ /* 0x000fea0003800000 */
.L_x_89:
        /* <DEDUP_REMOVED lines=10> */
.L_x_92:
[----:B------:R-:W-:Y:S05]  /*9360*/  BSYNC B1 ;  /* 0x0000000000017941 */ /* 0x000fea0003800000 */
.L_x_91:
        /* <DEDUP_REMOVED lines=9> */
.L_x_94:
[----:B------:R-:W-:Y:S05]  /*9400*/  BSYNC B1 ;  /* 0x0000000000017941 */ /* 0x000fea0003800000 */
.L_x_93:
        /* <DEDUP_REMOVED lines=9> */
.L_x_96:
[----:B------:R-:W-:Y:S05]  /*94a0*/  BSYNC B1 ;  /* 0x0000000000017941 */ /* 0x000fea0003800000 */
.L_x_95:
        /* <DEDUP_REMOVED lines=10> */
.L_x_98:
[----:B------:R-:W-:Y:S05]  /*9550*/  BSYNC B1 ;  /* 0x0000000000017941 */ /* 0x000fea0003800000 */
.L_x_97:
        /* <DEDUP_REMOVED lines=10> */
.L_x_100:
[----:B------:R-:W-:Y:S05]  /*9600*/  BSYNC B1 ;  /* 0x0000000000017941 */ /* 0x000fea0003800000 */
.L_x_99:
        /* <DEDUP_REMOVED lines=9> */
.L_x_102:
[----:B------:R-:W-:Y:S05]  /*96a0*/  BSYNC B1 ;  /* 0x0000000000017941 */ /* 0x000fea0003800000 */
.L_x_101:
        /* <DEDUP_REMOVED lines=9> */
.L_x_104:
[----:B------:R-:W-:Y:S05]  /*9740*/  BSYNC B1 ;  /* 0x0000000000017941 */ /* 0x000fea0003800000 */
.L_x_103:
        /* <DEDUP_REMOVED lines=10> */
.L_x_106:
[----:B------:R-:W-:Y:S05]  /*97f0*/  BSYNC B1 ;  /* 0x0000000000017941 */ /* 0x000fea0003800000 */
.L_x_105:
        /* <DEDUP_REMOVED lines=10> */
.L_x_108:
[----:B------:R-:W-:Y:S05]  /*98a0*/  BSYNC B1 ;  /* 0x0000000000017941 */ /* 0x000fea0003800000 */
.L_x_107:
        /* <DEDUP_REMOVED lines=9> */
.L_x_110:
[----:B------:R-:W-:Y:S05]  /*9940*/  BSYNC B1 ;  /* 0x0000000000017941 */ /* 0x000fea0003800000 */
.L_x_109:
        /* <DEDUP_REMOVED lines=9> */
.L_x_112:
[----:B------:R-:W-:Y:S05]  /*99e0*/  BSYNC B1 ;  /* 0x0000000000017941 */ /* 0x000fea0003800000 */
.L_x_111:
        /* <DEDUP_REMOVED lines=10> */
.L_x_114:
[----:B------:R-:W-:Y:S05]  /*9a90*/  BSYNC B1 ;  /* 0x0000000000017941 */ /* 0x000fea0003800000 */
.L_x_113:
        /* <DEDUP_REMOVED lines=10> */
.L_x_116:
[----:B------:R-:W-:Y:S05]  /*9b40*/  BSYNC B1 ;  /* 0x0000000000017941 */ /* 0x000fea0003800000 */
.L_x_115:
        /* <DEDUP_REMOVED lines=9> */
.L_x_118:
[----:B------:R-:W-:Y:S05]  /*9be0*/  BSYNC B1 ;  /* 0x0000000000017941 */ /* 0x000fea0003800000 */
.L_x_117:
        /* <DEDUP_REMOVED lines=9> */
.L_x_120:
[----:B------:R-:W-:Y:S05]  /*9c80*/  BSYNC B1 ;  /* 0x0000000000017941 */ /* 0x000fea0003800000 */
.L_x_119:
        /* <DEDUP_REMOVED lines=10> */
.L_x_122:
[----:B------:R-:W-:Y:S05]  /*9d30*/  BSYNC B1 ;  /* 0x0000000000017941 */ /* 0x000fea0003800000 */
.L_x_121:
        /* <DEDUP_REMOVED lines=10> */
.L_x_124:
[----:B------:R-:W-:Y:S05]  /*9de0*/  BSYNC B1 ;  /* 0x0000000000017941 */ /* 0x000fea0003800000 */
.L_x_123:
        /* <DEDUP_REMOVED lines=9> */
.L_x_126:
[----:B------:R-:W-:Y:S05]  /*9e80*/  BSYNC B1 ;  /* 0x0000000000017941 */ /* 0x000fea0003800000 */
.L_x_125:
        /* <DEDUP_REMOVED lines=9> */
.L_x_128:
[----:B------:R-:W-:Y:S05]  /*9f20*/  BSYNC B1 ;  /* 0x0000000000017941 */ /* 0x000fea0003800000 */
.L_x_127:
        /* <DEDUP_REMOVED lines=10> */
.L_x_130:
[----:B------:R-:W-:Y:S05]  /*9fd0*/  BSYNC B1 ;  /* 0x0000000000017941 */ /* 0x000fea0003800000 */
.L_x_129:
        /* <DEDUP_REMOVED lines=10> */
.L_x_132:
[----:B------:R-:W-:Y:S05]  /*a080*/  BSYNC B1 ;  /* 0x0000000000017941 */ /* 0x000fea0003800000 */
.L_x_131:
        /* <DEDUP_REMOVED lines=9> */
.L_x_134:
[----:B------:R-:W-:Y:S05]  /*a120*/  BSYNC B1 ;  /* 0x0000000000017941 */ /* 0x000fea0003800000 */
.L_x_133:
        /* <DEDUP_REMOVED lines=9> */
.L_x_136:
[----:B------:R-:W-:Y:S05]  /*a1c0*/  BSYNC B1 ;  /* 0x0000000000017941 */ /* 0x000fea0003800000 */
.L_x_135:
        /* <DEDUP_REMOVED lines=10> */
.L_x_138:
[----:B------:R-:W-:Y:S05]  /*a270*/  BSYNC B1 ;  /* 0x0000000000017941 */ /* 0x000fea0003800000 */
.L_x_137:
        /* <DEDUP_REMOVED lines=10> */
.L_x_140:
[----:B------:R-:W-:Y:S05]  /*a320*/  BSYNC B1 ;  /* 0x0000000000017941 */ /* 0x000fea0003800000 */
.L_x_139:
        /* <DEDUP_REMOVED lines=9> */
.L_x_142:
[----:B------:R-:W-:Y:S05]  /*a3c0*/  BSYNC B1 ;  /* 0x0000000000017941 */ /* 0x000fea0003800000 */
.L_x_141:
        /* <DEDUP_REMOVED lines=9> */
.L_x_144:
[----:B------:R-:W-:Y:S05]  /*a460*/  BSYNC B1 ;  /* 0x0000000000017941 */ /* 0x000fea0003800000 */
.L_x_143:
        /* <DEDUP_REMOVED lines=10> */
.L_x_146:
[----:B------:R-:W-:Y:S05]  /*a510*/  BSYNC B1 ;  /* 0x0000000000017941 */ /* 0x000fea0003800000 */
.L_x_145:
        /* <DEDUP_REMOVED lines=10> */
.L_x_148:
[----:B------:R-:W-:Y:S05]  /*a5c0*/  BSYNC B1 ;  /* 0x0000000000017941 */ /* 0x000fea0003800000 */
.L_x_147:
        /* <DEDUP_REMOVED lines=9> */
.L_x_150:
[----:B------:R-:W-:Y:S05]  /*a660*/  BSYNC B1 ;  /* 0x0000000000017941 */ /* 0x000fea0003800000 */
.L_x_149:
        /* <DEDUP_REMOVED lines=9> */
.L_x_152:
[----:B------:R-:W-:Y:S05]  /*a700*/  BSYNC B1 ;  /* 0x0000000000017941 */ /* 0x000fea0003800000 */
.L_x_151:
        /* <DEDUP_REMOVED lines=10> */
.L_x_154:
[----:B------:R-:W-:Y:S05]  /*a7b0*/  BSYNC B1 ;  /* 0x0000000000017941 */ /* 0x000fea0003800000 */
.L_x_153:
        /* <DEDUP_REMOVED lines=10> */
.L_x_156:
[----:B------:R-:W-:Y:S05]  /*a860*/  BSYNC B1 ;  /* 0x0000000000017941 */ /* 0x000fea0003800000 */
.L_x_155:
        /* <DEDUP_REMOVED lines=9> */
.L_x_158:
[----:B------:R-:W-:Y:S05]  /*a900*/  BSYNC B1 ;  /* 0x0000000000017941 */ /* 0x000fea0003800000 */
.L_x_157:
        /* <DEDUP_REMOVED lines=9> */
.L_x_160:
[----:B------:R-:W-:Y:S05]  /*a9a0*/  BSYNC B1 ;  /* 0x0000000000017941 */ /* 0x000fea0003800000 */
.L_x_159:
        /* <DEDUP_REMOVED lines=10> */
.L_x_162:
[----:B------:R-:W-:Y:S05]  /*aa50*/  BSYNC B1 ;  /* 0x0000000000017941 */ /* 0x000fea0003800000 */
.L_x_161:
        /* <DEDUP_REMOVED lines=10> */
.L_x_164:
[----:B------:R-:W-:Y:S05]  /*ab00*/  BSYNC B1 ;  /* 0x0000000000017941 */ /* 0x000fea0003800000 */
.L_x_163:
        /* <DEDUP_REMOVED lines=9> */
.L_x_166:
[----:B------:R-:W-:Y:S05]  /*aba0*/  BSYNC B1 ;  /* 0x0000000000017941 */ /* 0x000fea0003800000 */
.L_x_165:
        /* <DEDUP_REMOVED lines=9> */
.L_x_168:
[----:B------:R-:W-:Y:S05]  /*ac40*/  BSYNC B1 ;  /* 0x0000000000017941 */ /* 0x000fea0003800000 */
.L_x_167:
        /* <DEDUP_REMOVED lines=10> */
.L_x_170:
[----:B------:R-:W-:Y:S05]  /*acf0*/  BSYNC B1 ;  /* 0x0000000000017941 */ /* 0x000fea0003800000 */
.L_x_169:
        /* <DEDUP_REMOVED lines=10> */
.L_x_172:
[----:B------:R-:W-:Y:S05]  /*ada0*/  BSYNC B1 ;  /* 0x0000000000017941 */ /* 0x000fea0003800000 */
.L_x_171:
        /* <DEDUP_REMOVED lines=9> */
.L_x_174:
[----:B------:R-:W-:Y:S05]  /*ae40*/  BSYNC B1 ;  /* 0x0000000000017941 */ /* 0x000fea0003800000 */
.L_x_173:
        /* <DEDUP_REMOVED lines=9> */
.L_x_176:
[----:B------:R-:W-:Y:S05]  /*aee0*/  BSYNC B1 ;  /* 0x0000000000017941 */ /* 0x000fea0003800000 */
.L_x_175:
        /* <DEDUP_REMOVED lines=10> */
.L_x_178:
[----:B------:R-:W-:Y:S05]  /*af90*/  BSYNC B1 ;  /* 0x0000000000017941 */ /* 0x000fea0003800000 */
.L_x_177:
        /* <DEDUP_REMOVED lines=10> */
.L_x_180:
[----:B------:R-:W-:Y:S05]  /*b040*/  BSYNC B1 ;  /* 0x0000000000017941 */ /* 0x000fea0003800000 */
.L_x_179:
        /* <DEDUP_REMOVED lines=9> */
.L_x_182:
[----:B------:R-:W-:Y:S05]  /*b0e0*/  BSYNC B1 ;  /* 0x0000000000017941 */ /* 0x000fea0003800000 */
.L_x_181:
        /* <DEDUP_REMOVED lines=9> */
.L_x_184:
[----:B------:R-:W-:Y:S05]  /*b180*/  BSYNC B1 ;  /* 0x0000000000017941 */ /* 0x000fea0003800000 */
.L_x_183:
        /* <DEDUP_REMOVED lines=10> */
.L_x_186:
[----:B------:R-:W-:Y:S05]  /*b230*/  BSYNC B1 ;  /* 0x0000000000017941 */ /* 0x000fea0003800000 */
.L_x_185:
        /* <DEDUP_REMOVED lines=10> */
.L_x_188:
[----:B------:R-:W-:Y:S05]  /*b2e0*/  BSYNC B1 ;  /* 0x0000000000017941 */ /* 0x000fea0003800000 */
.L_x_187:
        /* <DEDUP_REMOVED lines=9> */
.L_x_190:
[----:B------:R-:W-:Y:S05]  /*b380*/  BSYNC B1 ;  /* 0x0000000000017941 */ /* 0x000fea0003800000 */
.L_x_189:
        /* <DEDUP_REMOVED lines=9> */
.L_x_192:
[----:B------:R-:W-:Y:S05]  /*b420*/  BSYNC B1 ;  /* 0x0000000000017941 */ /* 0x000fea0003800000 */
.L_x_191:
        /* <DEDUP_REMOVED lines=10> */
.L_x_194:
[----:B------:R-:W-:Y:S05]  /*b4d0*/  BSYNC B1 ;  /* 0x0000000000017941 */ /* 0x000fea0003800000 */
.L_x_193:
        /* <DEDUP_REMOVED lines=10> */
.L_x_196:
[----:B------:R-:W-:Y:S05]  /*b580*/  BSYNC B1 ;  /* 0x0000000000017941 */ /* 0x000fea0003800000 */
.L_x_195:
        /* <DEDUP_REMOVED lines=9> */
.L_x_198:
[----:B------:R-:W-:Y:S05]  /*b620*/  BSYNC B1 ;  /* 0x0000000000017941 */ /* 0x000fea0003800000 */
.L_x_197:
        /* <DEDUP_REMOVED lines=9> */
.L_x_200:
[----:B------:R-:W-:Y:S05]  /*b6c0*/  BSYNC B1 ;  /* 0x0000000000017941 */ /* 0x000fea0003800000 */
.L_x_199:
        /* <DEDUP_REMOVED lines=10> */
.L_x_202:
[----:B------:R-:W-:Y:S05]  /*b770*/  BSYNC B1 ;  /* 0x0000000000017941 */ /* 0x000fea0003800000 */
.L_x_201:
        /* <DEDUP_REMOVED lines=10> */
.L_x_204:
[----:B------:R-:W-:Y:S05]  /*b820*/  BSYNC B1 ;  /* 0x0000000000017941 */ /* 0x000fea0003800000 */
.L_x_203:
        /* <DEDUP_REMOVED lines=9> */
.L_x_206:
[----:B------:R-:W-:Y:S05]  /*b8c0*/  BSYNC B1 ;  /* 0x0000000000017941 */ /* 0x000fea0003800000 */
.L_x_205:
        /* <DEDUP_REMOVED lines=9> */
.L_x_208:
[----:B------:R-:W-:Y:S05]  /*b960*/  BSYNC B1 ;  /* 0x0000000000017941 */ /* 0x000fea0003800000 */
.L_x_207:
        /* <DEDUP_REMOVED lines=10> */
.L_x_210:
[----:B------:R-:W-:Y:S05]  /*ba10*/  BSYNC B1 ;  /* 0x0000000000017941 */ /* 0x000fea0003800000 */
.L_x_209:
        /* <DEDUP_REMOVED lines=10> */
.L_x_212:
[----:B------:R-:W-:Y:S05]  /*bac0*/  BSYNC B1 ;  /* 0x0000000000017941 */ /* 0x000fea0003800000 */
.L_x_211:
        /* <DEDUP_REMOVED lines=9> */
.L_x_214:
[----:B------:R-:W-:Y:S05]  /*bb60*/  BSYNC B1 ;  /* 0x0000000000017941 */ /* 0x000fea0003800000 */
.L_x_213:
        /* <DEDUP_REMOVED lines=9> */
.L_x_216:
[----:B------:R-:W-:Y:S05]  /*bc00*/  BSYNC B1 ;  /* 0x0000000000017941 */ /* 0x000fea0003800000 */
.L_x_215:
        /* <DEDUP_REMOVED lines=10> */
.L_x_218:
[----:B------:R-:W-:Y:S05]  /*bcb0*/  BSYNC B1 ;  /* 0x0000000000017941 */ /* 0x000fea0003800000 */
.L_x_217:
        /* <DEDUP_REMOVED lines=10> */
.L_x_220:
[----:B------:R-:W-:Y:S05]  /*bd60*/  BSYNC B1 ;  /* 0x0000000000017941 */ /* 0x000fea0003800000 */
.L_x_219:
        /* <DEDUP_REMOVED lines=9> */
.L_x_222:
[----:B------:R-:W-:Y:S05]  /*be00*/  BSYNC B1 ;  /* 0x0000000000017941 */ /* 0x000fea0003800000 */
.L_x_221:
        /* <DEDUP_REMOVED lines=9> */
.L_x_224:
[----:B------:R-:W-:Y:S05]  /*bea0*/  BSYNC B1 ;  /* 0x0000000000017941 */ /* 0x000fea0003800000 */
.L_x_223:
        /* <DEDUP_REMOVED lines=10> */
.L_x_226:
[----:B------:R-:W-:Y:S05]  /*bf50*/  BSYNC B1 ;  /* 0x0000000000017941 */ /* 0x000fea0003800000 */
.L_x_225:
        /* <DEDUP_REMOVED lines=10> */
.L_x_228:
[----:B------:R-:W-:Y:S05]  /*c000*/  BSYNC B1 ;  /* 0x0000000000017941 */ /* 0x000fea0003800000 */
.L_x_227:
        /* <DEDUP_REMOVED lines=9> */
.L_x_230:
[----:B------:R-:W-:Y:S05]  /*c0a0*/  BSYNC B1 ;  /* 0x0000000000017941 */ /* 0x000fea0003800000 */
.L_x_229:
        /* <DEDUP_REMOVED lines=9> */
.L_x_232:
[----:B------:R-:W-:Y:S05]  /*c140*/  BSYNC B1 ;  /* 0x0000000000017941 */ /* 0x000fea0003800000 */
.L_x_231:
        /* <DEDUP_REMOVED lines=10> */
.L_x_234:
[----:B------:R-:W-:Y:S05]  /*c1f0*/  BSYNC B1 ;  /* 0x0000000000017941 */ /* 0x000fea0003800000 */
.L_x_233:
        /* <DEDUP_REMOVED lines=10> */
.L_x_236:
[----:B------:R-:W-:Y:S05]  /*c2a0*/  BSYNC B1 ;  /* 0x0000000000017941 */ /* 0x000fea0003800000 */
.L_x_235:
        /* <DEDUP_REMOVED lines=9> */
.L_x_238:
[----:B------:R-:W-:Y:S05]  /*c340*/  BSYNC B1 ;  /* 0x0000000000017941 */ /* 0x000fea0003800000 */
.L_x_237:
        /* <DEDUP_REMOVED lines=9> */
.L_x_240:
[----:B------:R-:W-:Y:S05]  /*c3e0*/  BSYNC B1 ;  /* 0x0000000000017941 */ /* 0x000fea0003800000 */
.L_x_239:
        /* <DEDUP_REMOVED lines=10> */
.L_x_242:
[----:B------:R-:W-:Y:S05]  /*c490*/  BSYNC B1 ;  /* 0x0000000000017941 */ /* 0x000fea0003800000 */
.L_x_241:
        /* <DEDUP_REMOVED lines=10> */
.L_x_244:
[----:B------:R-:W-:Y:S05]  /*c540*/  BSYNC B1 ;  /* 0x0000000000017941 */ /* 0x000fea0003800000 */
.L_x_243:
        /* <DEDUP_REMOVED lines=9> */
.L_x_246:
[----:B------:R-:W-:Y:S05]  /*c5e0*/  BSYNC B1 ;  /* 0x0000000000017941 */ /* 0x000fea0003800000 */
.L_x_245:
        /* <DEDUP_REMOVED lines=9> */
.L_x_248:
[----:B------:R-:W-:Y:S05]  /*c680*/  BSYNC B1 ;  /* 0x0000000000017941 */ /* 0x000fea0003800000 */
.L_x_247:
        /* <DEDUP_REMOVED lines=10> */
.L_x_250:
[----:B------:R-:W-:Y:S05]  /*c730*/  BSYNC B1 ;  /* 0x0000000000017941 */ /* 0x000fea0003800000 */
.L_x_249:
        /* <DEDUP_REMOVED lines=10> */
.L_x_252:
[----:B------:R-:W-:Y:S05]  /*c7e0*/  BSYNC B1 ;  /* 0x0000000000017941 */ /* 0x000fea0003800000 */
.L_x_251:
        /* <DEDUP_REMOVED lines=9> */
.L_x_254:
[----:B------:R-:W-:Y:S05]  /*c880*/  BSYNC B1 ;  /* 0x0000000000017941 */ /* 0x000fea0003800000 */
.L_x_253:
        /* <DEDUP_REMOVED lines=9> */
.L_x_256:
[----:B------:R-:W-:Y:S05]  /*c920*/  BSYNC B1 ;  /* 0x0000000000017941 */ /* 0x000fea0003800000 */
.L_x_255:
        /* <DEDUP_REMOVED lines=10> */
.L_x_258:
[----:B------:R-:W-:Y:S05]  /*c9d0*/  BSYNC B1 ;  /* 0x0000000000017941 */ /* 0x000fea0003800000 */
.L_x_257:
        /* <DEDUP_REMOVED lines=10> */
.L_x_260:
[----:B------:R-:W-:Y:S05]  /*ca80*/  BSYNC B1 ;  /* 0x0000000000017941 */ /* 0x000fea0003800000 */
.L_x_259:
        /* <DEDUP_REMOVED lines=9> */
.L_x_262:
[----:B------:R-:W-:Y:S05]  /*cb20*/  BSYNC B1 ;  /* 0x0000000000017941 */ /* 0x000fea0003800000 */
.L_x_261:
        /* <DEDUP_REMOVED lines=9> */
.L_x_264:
[----:B------:R-:W-:Y:S05]  /*cbc0*/  BSYNC B1 ;  /* 0x0000000000017941 */ /* 0x000fea0003800000 */
.L_x_263:
        /* <DEDUP_REMOVED lines=10> */
.L_x_266:
[----:B------:R-:W-:Y:S05]  /*cc70*/  BSYNC B1 ;  /* 0x0000000000017941 */ /* 0x000fea0003800000 */
.L_x_265:
        /* <DEDUP_REMOVED lines=10> */
.L_x_268:
[----:B------:R-:W-:Y:S05]  /*cd20*/  BSYNC B1 ;  /* 0x0000000000017941 */ /* 0x000fea0003800000 */
.L_x_267:
        /* <DEDUP_REMOVED lines=9> */
.L_x_270:
[----:B------:R-:W-:Y:S05]  /*cdc0*/  BSYNC B1 ;  /* 0x0000000000017941 */ /* 0x000fea0003800000 */
.L_x_269:
[----:B0----5:R-:W-:Y:S01]  /*cdd0*/  HADD2.F32 R0, -RZ, R18.H0_H0 ;  /* 0x20000012ff007230 */ /* 0x021fe20000004100 */
[----:B------:R-:W-:Y:S01]  /*cde0*/  ISETP.GT.AND P1, PT, R6, 0x8, P1 ;  /* 0x000000080600780c */ /* 0x000fe20000f24270 */
[----:B-1-34-:R-:W-:Y:S01]  /*cdf0*/  @P0 IMAD.MOV.U32 R4, RZ, RZ, R10 ;  /* 0x000000ffff040224 */ /* 0x01afe200078e000a */
[----:B------:R-:W-:Y:S02]  /*ce00*/  BSSY B1, `(.L_x_271) ;  /* 0x0000009000017945 */ /* 0x000fe40003800000 */
[----:B------:R-:W-:-:S04]  /*ce10*/  FMUL R5, R0, R145 ;  /* 0x0000009100057220 */ /* 0x000fc80000400000 */
[----:B------:R-:W-:-:S05]  /*ce20*/  FFMA R5, R30, R144, R5 ;  /* 0x000000901e057223 */ /* 0x000fca0000000005 */
[----:B------:R-:W-:-:S04]  /*ce30*/  F2FP.F16.F32.PACK_AB R5, RZ, R5 ;  /* 0x00000005ff05723e */ /* 0x000fc800000000ff */
[----:B------:R-:W-:Y:S01]  /*ce40*/  PRMT R0, R5, 0x7610, R0 ;  /* 0x0000761005007816 */ /* 0x000fe20000000000 */
[----:B------:R-:W-:-:S05]  /*ce50*/  @P0 IMAD.MOV.U32 R5, RZ, RZ, R11 ;  /* 0x000000ffff050224 */ /* 0x000fca00078e000b */
[----:B------:R0:W-:Y:S01]  /*ce60*/  @P0 STG.E.U16 desc[UR50][R4.64+0x1d0], R0 ;  /* 0x0001d00004000986 */ /* 0x0001e2000c101532 */
[----:B------:R-:W-:Y:S05]  /*ce70*/  @!P1 BRA `(.L_x_272) ;  /* 0x0000000000049947 */ /* 0x000fea0003800000 */
[----:B------:R1:W5:Y:S02]  /*ce80*/  LDG.E.LTC128B.U16 R18, desc[UR50][R2.64+0x1d2] ;  /* 0x0001d23202127981 */ /* 0x000364000c1e1520 */
.L_x_272:
[----:B------:R-:W-:Y:S05]  /*ce90*/  BSYNC B1 ;  /* 0x0000000000017941 */ /* 0x000fea0003800000 */
.L_x_271:
[----:B------:R-:W-:Y:S05]  /*cea0*/  @!P1 BRA `(.L_x_273) ;  /* 0x0000002800709947 */ /* 0x000fea0003800000 */
[----:B-----5:R-:W-:-:S05]  /*ceb0*/  HADD2.F32 R18, -RZ, R18.H0_H0 ;  /* 0x20000012ff127230 */ /* 0x020fca0000004100 */
[----:B------:R-:W-:-:S04]  /*cec0*/  FMUL R18, R18, R145 ;  /* 0x0000009112127220 */ /* 0x000fc80000400000 */
[----:B------:R-:W-:-:S05]  /*ced0*/  FFMA R18, R31, R144, R18 ;  /* 0x000000901f127223 */ /* 0x000fca0000000012 */
[----:B------:R-:W-:-:S05]  /*cee0*/  F2FP.F16.F32.PACK_AB R18, RZ, R18 ;  /* 0x00000012ff12723e */ /* 0x000fca00000000ff */
[----:B------:R3:W-:Y:S01]  /*cef0*/  STG.E.U16 desc[UR50][R10.64+0x1d2], R18 ;  /* 0x0001d2120a007986 */ /* 0x0007e2000c101532 */
[----:B------:R-:W-:Y:S05]  /*cf00*/  BRA `(.L_x_273) ;  /* 0x0000002800587947 */ /* 0x000fea0003800000 */
.L_x_36:
[----:B------:R-:W-:Y:S01]  /*cf10*/  ULDC.64 UR4, c[0x0][0x5c0] ;  /* 0x0001700000047ab9 */ /* 0x000fe20000000a00 */
[----:B------:R-:W-:Y:S01]  /*cf20*/  ISETP.GT.AND P3, PT, R0, 0x1, PT ;  /* 0x000000010000780c */ /* 0x000fe20003f64270 */
[-C--:B------:R-:W-:Y:S01]  /*cf30*/  FMUL R136, R136, R144.reuse ;  /* 0x0000009088887220 */ /* 0x080fe20000400000 */
[----:B------:R-:W-:Y:S01]  /*cf40*/  LEA R8, P1, R4, UR4, 0x1 ;  /* 0x0000000404087c11 */ /* 0x000fe2000f8208ff */
[-C--:B------:R-:W-:Y:S01]  /*cf50*/  FMUL R137, R137, R144.reuse ;  /* 0x0000009089897220 */ /* 0x080fe20000400000 */
[----:B------:R-:W-:Y:S01]  /*cf60*/  SHF.L.U64.HI R3, R2, 0x4, R3 ;  /* 0x0000000402037819 */ /* 0x000fe20000010203 */
[-C--:B------:R-:W-:Y:S01]  /*cf70*/  FMUL R138, R138, R144.reuse ;  /* 0x000000908a8a7220 */ /* 0x080fe20000400000 */
[----:B------:R-:W-:Y:S01]  /*cf80*/  LEA.HI.X R9, R4, UR5, R7, 0x1, P1 ;  /* 0x0000000504097c11 */ /* 0x000fe200088f0c07 */
[-C--:B------:R-:W-:Y:S01]  /*cf90*/  FMUL R139, R139, R144.reuse ;  /* 0x000000908b8b7220 */ /* 0x080fe20000400000 */
[----:B------:R-:W-:Y:S01]  /*cfa0*/  ISETP.GT.AND P1, PT, R6, RZ, P3 ;  /* 0x000000ff0600720c */ /* 0x000fe20001f24270 */
[----:B------:R-:W-:Y:S01]  /*cfb0*/  FMUL R140, R140, R144 ;  /* 0x000000908c8c7220 */ /* 0x000fe20000400000 */
[----:B------:R-:W-:Y:S01]  /*cfc0*/  F2FP.F16.F32.PACK_AB R136, RZ, R136 ;  /* 0x00000088ff88723e */ /* 0x000fe200000000ff */
[-C--:B------:R-:W-:Y:S01]  /*cfd0*/  FMUL R141, R141, R144.reuse ;  /* 0x000000908d8d7220 */ /* 0x080fe20000400000 */
[----:B------:R-:W-:Y:S01]  /*cfe0*/  F2FP.F16.F32.PACK_AB R137, RZ, R137 ;  /* 0x00000089ff89723e */ /* 0x000fe200000000ff */
[----:B------:R-:W-:Y:S01]  /*cff0*/  FMUL R142, R142, R144 ;  /* 0x000000908e8e7220 */ /* 0x000fe20000400000 */
[----:B------:R-:W-:Y:S01]  /*d000*/  LEA R2, P5, R2, R8, 0x4 ;  /* 0x0000000802027211 */ /* 0x000fe200078a20ff */
[----:B------:R-:W-:Y:S01]  /*d010*/  @P2 STG.E.U16 desc[UR50][R8.64], R136 ;  /* 0x0000008808002986 */ /* 0x000fe2000c101532 */
[----:B------:R-:W-:Y:S01]  /*d020*/  ISETP.GT.AND P2, PT, R0, 0x8, PT ;  /* 0x000000080000780c */ /* 0x000fe20003f44270 */
[----:B------:R-:W-:Y:S01]  /*d030*/  FMUL R143, R143, R144 ;  /* 0x000000908f8f7220 */ /* 0x000fe20000400000 */
[C---:B------:R-:W-:Y:S01]  /*d040*/  ISETP.GT.AND P3, PT, R6.reuse, 0x8, P3 ;  /* 0x000000080600780c */ /* 0x040fe20001f64270 */
[--C-:B------:R-:W-:Y:S01]  /*d050*/  IMAD.X R3, R3, 0x1, R9.reuse, P5 ;  /* 0x0000000103037824 */ /* 0x100fe200028e0609 */
[----:B------:R-:W-:Y:S01]  /*d060*/  ISETP.GT.AND P4, PT, R6, RZ, P2 ;  /* 0x000000ff0600720c */ /* 0x000fe20001784270 */
[--C-:B------:R-:W-:Y:S01]  /*d070*/  @P1 IMAD.MOV.U32 R4, RZ, RZ, R8.reuse ;  /* 0x000000ffff041224 */ /* 0x100fe200078e0008 */
[----:B------:R-:W-:Y:S01]  /*d080*/  F2FP.F16.F32.PACK_AB R138, RZ, R138 ;  /* 0x0000008aff8a723e */ /* 0x000fe200000000ff */
[--C-:B------:R-:W-:Y:S01]  /*d090*/  @P1 IMAD.MOV.U32 R5, RZ, RZ, R9.reuse ;  /* 0x000000ffff051224 */ /* 0x100fe200078e0009 */
[----:B------:R-:W-:Y:S01]  /*d0a0*/  F2FP.F16.F32.PACK_AB R139, RZ, R139 ;  /* 0x0000008bff8b723e */ /* 0x000fe200000000ff */
[----:B------:R-:W-:Y:S01]  /*d0b0*/  FMUL R128, R128, R144 ;  /* 0x0000009080807220 */ /* 0x000fe20000400000 */
[----:B------:R-:W-:Y:S01]  /*d0c0*/  F2FP.F16.F32.PACK_AB R140, RZ, R140 ;  /* 0x0000008cff8c723e */ /* 0x000fe200000000ff */
[-C--:B------:R-:W-:Y:S01]  /*d0d0*/  FMUL R129, R129, R144.reuse ;  /* 0x0000009081817220 */ /* 0x080fe20000400000 */
[----:B------:R0:W-:Y:S01]  /*d0e0*/  @P1 STG.E.U16 desc[UR50][R4.64+0x2], R137 ;  /* 0x0000028904001986 */ /* 0x0001e2000c101532 */
[----:B------:R-:W-:Y:S01]  /*d0f0*/  ISETP.GT.AND P1, PT, R6, 0x8, P0 ;  /* 0x000000080600780c */ /* 0x000fe20000724270 */
[-C--:B------:R-:W-:Y:S01]  /*d100*/  FMUL R130, R130, R144.reuse ;  /* 0x0000009082827220 */ /* 0x080fe20000400000 */
[----:B------:R-:W-:Y:S01]  /*d110*/  ISETP.GT.AND P0, PT, R0, 0x9, PT ;  /* 0x000000090000780c */ /* 0x000fe20003f04270 */
[-C--:B------:R-:W-:Y:S01]  /*d120*/  FMUL R131, R131, R144.reuse ;  /* 0x0000009083837220 */ /* 0x080fe20000400000 */
[----:B------:R-:W-:Y:S01]  /*d130*/  F2FP.F16.F32.PACK_AB R141, RZ, R141 ;  /* 0x0000008dff8d723e */ /* 0x000fe200000000ff */
[-C--:B------:R-:W-:Y:S01]  /*d140*/  FMUL R132, R132, R144.reuse ;  /* 0x0000009084847220 */ /* 0x080fe20000400000 */
[----:B------:R-:W-:Y:S01]  /*d150*/  ISETP.GT.AND P5, PT, R6, RZ, P0 ;  /* 0x000000ff0600720c */ /* 0x000fe200007a4270 */
[----:B------:R-:W-:Y:S01]  /*d160*/  FMUL R133, R133, R144 ;  /* 0x0000009085857220 */ /* 0x000fe20000400000 */
[----:B------:R-:W-:Y:S01]  /*d170*/  F2FP.F16.F32.PACK_AB R142, RZ, R142 ;  /* 0x0000008eff8e723e */ /* 0x000fe200000000ff */
[----:B------:R-:W-:Y:S01]  /*d180*/  FMUL R134, R134, R144 ;  /* 0x0000009086867220 */ /* 0x000fe20000400000 */
[----:B------:R-:W-:Y:S01]  /*d190*/  F2FP.F16.F32.PACK_AB R143, RZ, R143 ;  /* 0x0000008fff8f723e */ /* 0x000fe200000000ff */
[--C-:B0-----:R-:W-:Y:S01]  /*d1a0*/  @P4 IMAD.MOV.U32 R4, RZ, RZ, R8.reuse ;  /* 0x000000ffff044224 */ /* 0x101fe200078e0008 */
[----:B------:R-:W-:Y:S01]  /*d1b0*/  F2FP.F16.F32.PACK_AB R128, RZ, R128 ;  /* 0x00000080ff80723e */ /* 0x000fe200000000ff */
[----:B------:R-:W-:Y:S01]  /*d1c0*/  @P1 STG.E.U16 desc[UR50][R2.64], R138 ;  /* 0x0000008a02001986 */ /* 0x000fe2000c101532 */
[--C-:B------:R-:W-:Y:S01]  /*d1d0*/  @P4 IMAD.MOV.U32 R5, RZ, RZ, R9.reuse ;  /* 0x000000ffff054224 */ /* 0x100fe200078e0009 */
[----:B------:R-:W-:Y:S01]  /*d1e0*/  ISETP.GT.AND P1, PT, R6, 0x8, P2 ;  /* 0x000000080600780c */ /* 0x000fe20001724270 */
[-C--:B------:R-:W-:Y:S01]  /*d1f0*/  FMUL R135, R135, R144.reuse ;  /* 0x0000009087877220 */ /* 0x080fe20000400000 */
[----:B------:R-:W-:Y:S01]  /*d200*/  @P3 STG.E.U16 desc[UR50][R2.64+0x2], R139 ;  /* 0x0000028b02003986 */ /* 0x000fe2000c101532 */
[----:B------:R-:W-:Y:S01]  /*d210*/  ISETP.GT.AND P3, PT, R0, 0x10, PT ;  /* 0x000000100000780c */ /* 0x000fe20003f64270 */
[-C--:B------:R-:W-:Y:S01]  /*d220*/  FMUL R120, R120, R144.reuse ;  /* 0x0000009078787220 */ /* 0x080fe20000400000 */
[C---:B------:R-:W-:Y:S01]  /*d230*/  ISETP.GT.AND P2, PT, R6.reuse, 0x8, P0 ;  /* 0x000000080600780c */ /* 0x040fe20000744270 */
[----:B------:R0:W-:Y:S01]  /*d240*/  @P4 STG.E.U16 desc[UR50][R4.64+0x10], R140 ;  /* 0x0000108c04004986 */ /* 0x0001e2000c101532 */
[----:B------:R-:W-:Y:S01]  /*d250*/  ISETP.GT.AND P4, PT, R6, RZ, P3 ;  /* 0x000000ff0600720c */ /* 0x000fe20001f84270 */
[-C--:B------:R-:W-:Y:S01]  /*d260*/  FMUL R121, R121, R144.reuse ;  /* 0x0000009079797220 */ /* 0x080fe20000400000 */
[----:B------:R-:W-:Y:S01]  /*d270*/  ISETP.GT.AND P0, PT, R0, 0x11, PT ;  /* 0x000000110000780c */ /* 0x000fe20003f04270 */
[-C--:B------:R-:W-:Y:S01]  /*d280*/  FMUL R122, R122, R144.reuse ;  /* 0x000000907a7a7220 */ /* 0x080fe20000400000 */
[----:B------:R-:W-:Y:S01]  /*d290*/  F2FP.F16.F32.PACK_AB R129, RZ, R129 ;  /* 0x00000081ff81723e */ /* 0x000fe200000000ff */
[----:B------:R-:W-:Y:S01]  /*d2a0*/  FMUL R123, R123, R144 ;  /* 0x000000907b7b7220 */ /* 0x000fe20000400000 */
[----:B------:R-:W-:Y:S01]  /*d2b0*/  F2FP.F16.F32.PACK_AB R130, RZ, R130 ;  /* 0x00000082ff82723e */ /* 0x000fe200000000ff */
[-C--:B------:R-:W-:Y:S01]  /*d2c0*/  FMUL R124, R124, R144.reuse ;  /* 0x000000907c7c7220 */ /* 0x080fe20000400000 */
[----:B------:R-:W-:Y:S01]  /*d2d0*/  F2FP.F16.F32.PACK_AB R131, RZ, R131 ;  /* 0x00000083ff83723e */ /* 0x000fe200000000ff */
[----:B------:R-:W-:Y:S01]  /*d2e0*/  FMUL R125, R125, R144 ;  /* 0x000000907d7d7220 */ /* 0x000fe20000400000 */
[----:B------:R-:W-:Y:S01]  /*d2f0*/  F2FP.F16.F32.PACK_AB R132, RZ, R132 ;  /* 0x00000084ff84723e */ /* 0x000fe200000000ff */
[--C-:B0-----:R-:W-:Y:S01]  /*d300*/  @P5 IMAD.MOV.U32 R4, RZ, RZ, R8.reuse ;  /* 0x000000ffff045224 */ /* 0x101fe200078e0008 */
[----:B------:R-:W-:Y:S01]  /*d310*/  F2FP.F16.F32.PACK_AB R133, RZ, R133 ;  /* 0x00000085ff85723e */ /* 0x000fe200000000ff */
[--C-:B------:R-:W-:Y:S01]  /*d320*/  @P5 IMAD.MOV.U32 R5, RZ, RZ, R9.reuse ;  /* 0x000000ffff055224 */ /* 0x100fe200078e0009 */
[----:B------:R-:W-:Y:S01]  /*d330*/  F2FP.F16.F32.PACK_AB R134, RZ, R134 ;  /* 0x00000086ff86723e */ /* 0x000fe200000000ff */
[-C--:B------:R-:W-:Y:S01]  /*d340*/  FMUL R126, R126, R144.reuse ;  /* 0x000000907e7e7220 */ /* 0x080fe20000400000 */
[----:B------:R-:W-:Y:S01]  /*d350*/  F2FP.F16.F32.PACK_AB R135, RZ, R135 ;  /* 0x00000087ff87723e */ /* 0x000fe200000000ff */
[-C--:B------:R-:W-:Y:S01]  /*d360*/  FMUL R127, R127, R144.reuse ;  /* 0x000000907f7f7220 */ /* 0x080fe20000400000 */
[----:B------:R0:W-:Y:S01]  /*d370*/  @P5 STG.E.U16 desc[UR50][R4.64+0x12], R141 ;  /* 0x0000128d04005986 */ /* 0x0001e2000c101532 */
[----:B------:R-:W-:Y:S01]  /*d380*/  ISETP.GT.AND P5, PT, R6, RZ, P0 ;  /* 0x000000ff0600720c */ /* 0x000fe200007a4270 */
[----:B------:R-:W-:Y:S01]  /*d390*/  FMUL R112, R112, R144 ;  /* 0x0000009070707220 */ /* 0x000fe20000400000 */
[----:B------:R-:W-:Y:S01]  /*d3a0*/  F2FP.F16.F32.PACK_AB R120, RZ, R120 ;  /* 0x00000078ff78723e */ /* 0x000fe200000000ff */
[----:B------:R-:W-:Y:S01]  /*d3b0*/  @P1 STG.E.U16 desc[UR50][R2.64+0x10], R142 ;  /* 0x0000108e02001986 */ /* 0x000fe2000c101532 */
[----:B------:R-:W-:Y:S01]  /*d3c0*/  ISETP.GT.AND P1, PT, R6, 0x8, P3 ;  /* 0x000000080600780c */ /* 0x000fe20001f24270 */
[-C--:B------:R-:W-:Y:S01]  /*d3d0*/  FMUL R113, R113, R144.reuse ;  /* 0x0000009071717220 */ /* 0x080fe20000400000 */
[----:B------:R-:W-:Y:S01]  /*d3e0*/  ISETP.GT.AND P3, PT, R0, 0x18, PT ;  /* 0x000000180000780c */ /* 0x000fe20003f64270 */
[----:B------:R-:W-:Y:S01]  /*d3f0*/  @P2 STG.E.U16 desc[UR50][R2.64+0x12], R143 ;  /* 0x0000128f02002986 */ /* 0x000fe2000c101532 */
[----:B------:R-:W-:Y:S01]  /*d400*/  ISETP.GT.AND P2, PT, R6, 0x8, P0 ;  /* 0x000000080600780c */ /* 0x000fe20000744270 */
[----:B------:R-:W-:Y:S01]  /*d410*/  FMUL R114, R114, R144 ;  /* 0x0000009072727220 */ /* 0x000fe20000400000 */
[----:B------:R-:W-:Y:S01]  /*d420*/  ISETP.GT.AND P0, PT, R0, 0x19, PT ;  /* 0x000000190000780c */ /* 0x000fe20003f04270 */
        /* <DEDUP_REMOVED lines=285> */
[----:B0-----:R-:W-:Y:S01]  /*e600*/  @P5 IMAD.MOV.U32 R4, RZ, RZ, R8 ;  /* 0x000000ffff045224 */ /* 0x001fe200078e0008 */
[----:B------:R-:W-:Y:S01]  /*e610*/  F2FP.F16.F32.PACK_AB R37, RZ, R37 ;  /* 0x00000025ff25723e */ /* 0x000fe200000000ff */
[----:B------:R-:W-:Y:S01]  /*e620*/  @P5 IMAD.MOV.U32 R5, RZ, RZ, R9 ;  /* 0x000000ffff055224 */ /* 0x000fe200078e0009 */
[----:B------:R-:W-:Y:S01]  /*e630*/  F2FP.F16.F32.PACK_AB R38, RZ, R38 ;  /* 0x00000026ff26723e */ /* 0x000fe200000000ff */
[-C--:B------:R-:W-:Y:S01]  /*e640*/  FMUL R30, R30, R144.reuse ;  /* 0x000000901e1e7220 */ /* 0x080fe20000400000 */
[----:B------:R-:W-:Y:S01]  /*e650*/  F2FP.F16.F32.PACK_AB R39, RZ, R39 ;  /* 0x00000027ff27723e */ /* 0x000fe200000000ff */
[----:B------:R-:W-:Y:S01]  /*e660*/  FMUL R31, R31, R144 ;  /* 0x000000901f1f7220 */ /* 0x000fe20000400000 */
[----:B------:R0:W-:Y:S01]  /*e670*/  @P5 STG.E.U16 desc[UR50][R4.64+0x92], R109 ;  /* 0x0000926d04005986 */ /* 0x0001e2000c101532 */
[----:B------:R-:W-:-:S02]  /*e680*/  ISETP.GT.AND P5, PT, R6, RZ, P0 ;  /* 0x000000ff0600720c */ /* 0x000fc400007a4270 */
[----:B------:R-:W-:Y:S01]  /*e690*/  F2FP.F16.F32.PACK_AB R24, RZ, R24 ;  /* 0x00000018ff18723e */ /* 0x000fe200000000ff */
[----:B------:R-:W-:Y:S01]  /*e6a0*/  @P1 STG.E.U16 desc[UR50][R2.64+0x90], R110 ;  /* 0x0000906e02001986 */ /* 0x000fe2000c101532 */
[----:B------:R-:W-:Y:S02]  /*e6b0*/  ISETP.GT.AND P1, PT, R6, 0x8, P3 ;  /* 0x000000080600780c */ /* 0x000fe40001f24270 */
[----:B------:R-:W-:Y:S01]  /*e6c0*/  ISETP.GT.AND P3, PT, R0, 0x58, PT ;  /* 0x000000580000780c */ /* 0x000fe20003f64270 */
[----:B------:R-:W-:Y:S01]  /*e6d0*/  @P2 STG.E.U16 desc[UR50][R2.64+0x92], R111 ;  /* 0x0000926f02002986 */ /* 0x000fe2000c101532 */
[----:B------:R-:W-:Y:S02]  /*e6e0*/  ISETP.GT.AND P2, PT, R6, 0x8, P0 ;  /* 0x000000080600780c */ /* 0x000fe40000744270 */
[----:B------:R-:W-:Y:S01]  /*e6f0*/  ISETP.GT.AND P0, PT, R0, 0x59, PT ;  /* 0x000000590000780c */ /* 0x000fe20003f04270 */
[----:B0-----:R-:W-:Y:S01]  /*e700*/  @P4 IMAD.MOV.U32 R4, RZ, RZ, R8 ;  /* 0x000000ffff044224 */ /* 0x001fe200078e0008 */
[----:B------:R-:W-:Y:S01]  /*e710*/  F2FP.F16.F32.PACK_AB R25, RZ, R25 ;  /* 0x00000019ff19723e */ /* 0x000fe200000000ff */
[----:B------:R-:W-:Y:S01]  /*e720*/  @P4 IMAD.MOV.U32 R5, RZ, RZ, R9 ;  /* 0x000000ffff054224 */ /* 0x000fe200078e0009 */
[----:B------:R-:W-:-:S02]  /*e730*/  F2FP.F16.F32.PACK_AB R26, RZ, R26 ;  /* 0x0000001aff1a723e */ /* 0x000fc400000000ff */
[----:B------:R-:W-:Y:S02]  /*e740*/  F2FP.F16.F32.PACK_AB R27, RZ, R27 ;  /* 0x0000001bff1b723e */ /* 0x000fe400000000ff */
[----:B------:R0:W-:Y:S01]  /*e750*/  @P4 STG.E.U16 desc[UR50][R4.64+0xa0], R96 ;  /* 0x0000a06004004986 */ /* 0x0001e2000c101532 */
[----:B------:R-:W-:Y:S02]  /*e760*/  ISETP.GT.AND P4, PT, R6, RZ, P3 ;  /* 0x000000ff0600720c */ /* 0x000fe40001f84270 */
[----:B------:R-:W-:Y:S02]  /*e770*/  F2FP.F16.F32.PACK_AB R28, RZ, R28 ;  /* 0x0000001cff1c723e */ /* 0x000fe400000000ff */
[----:B------:R-:W-:Y:S02]  /*e780*/  F2FP.F16.F32.PACK_AB R29, RZ, R29 ;  /* 0x0000001dff1d723e */ /* 0x000fe400000000ff */
[----:B------:R-:W-:Y:S02]  /*e790*/  F2FP.F16.F32.PACK_AB R30, RZ, R30 ;  /* 0x0000001eff1e723e */ /* 0x000fe400000000ff */
[----:B------:R-:W-:Y:S01]  /*e7a0*/  F2FP.F16.F32.PACK_AB R31, RZ, R31 ;  /* 0x0000001fff1f723e */ /* 0x000fe200000000ff */
[----:B0-----:R-:W-:-:S02]  /*e7b0*/  @P5 IMAD.MOV.U32 R4, RZ, RZ, R8 ;  /* 0x000000ffff045224 */ /* 0x001fc400078e0008 */
[----:B------:R-:W-:-:S05]  /*e7c0*/  @P5 IMAD.MOV.U32 R5, RZ, RZ, R9 ;  /* 0x000000ffff055224 */ /* 0x000fca00078e0009 */
[----:B------:R0:W-:Y:S01]  /*e7d0*/  @P5 STG.E.U16 desc[UR50][R4.64+0xa2], R97 ;  /* 0x0000a26104005986 */ /* 0x0001e2000c101532 */
[----:B------:R-:W-:-:S03]  /*e7e0*/  ISETP.GT.AND P5, PT, R6, RZ, P0 ;  /* 0x000000ff0600720c */ /* 0x000fc600007a4270 */
[----:B------:R-:W-:Y:S01]  /*e7f0*/  @P1 STG.E.U16 desc[UR50][R2.64+0xa0], R98 ;  /* 0x0000a06202001986 */ /* 0x000fe2000c101532 */
[----:B------:R-:W-:Y:S02]  /*e800*/  ISETP.GT.AND P1, PT, R6, 0x8, P3 ;  /* 0x000000080600780c */ /* 0x000fe40001f24270 */
[----:B------:R-:W-:Y:S01]  /*e810*/  ISETP.GT.AND P3, PT, R0, 0x60, PT ;  /* 0x000000600000780c */ /* 0x000fe20003f64270 */
[----:B------:R-:W-:Y:S01]  /*e820*/  @P2 STG.E.U16 desc[UR50][R2.64+0xa2], R99 ;  /* 0x0000a26302002986 */ /* 0x000fe2000c101532 */
[----:B------:R-:W-:Y:S02]  /*e830*/  ISETP.GT.AND P2, PT, R6, 0x8, P0 ;  /* 0x000000080600780c */ /* 0x000fe40000744270 */
[----:B------:R-:W-:Y:S01]  /*e840*/  ISETP.GT.AND P0, PT, R0, 0x61, PT ;  /* 0x000000610000780c */ /* 0x000fe20003f04270 */
[----:B0-----:R-:W-:Y:S02]  /*e850*/  @P4 IMAD.MOV.U32 R4, RZ, RZ, R8 ;  /* 0x000000ffff044224 */ /* 0x001fe400078e0008 */
[----:B------:R-:W-:-:S05]  /*e860*/  @P4 IMAD.MOV.U32 R5, RZ, RZ, R9 ;  /* 0x000000ffff054224 */ /* 0x000fca00078e0009 */
[----:B------:R0:W-:Y:S01]  /*e870*/  @P4 STG.E.U16 desc[UR50][R4.64+0xb0], R100 ;  /* 0x0000b06404004986 */ /* 0x0001e2000c101532 */
[----:B------:R-:W-:Y:S01]  /*e880*/  ISETP.GT.AND P4, PT, R6, RZ, P3 ;  /* 0x000000ff0600720c */ /* 0x000fe20001f84270 */
[----:B0-----:R-:W-:Y:S02]  /*e890*/  @P5 IMAD.MOV.U32 R4, RZ, RZ, R8 ;  /* 0x000000ffff045224 */ /* 0x001fe400078e0008 */
        /* <DEDUP_REMOVED lines=186> */
[C---:B------:R-:W-:Y:S02]  /*f440*/  ISETP.GT.AND P1, PT, R6.reuse, 0x8, P3 ;  /* 0x000000080600780c */ /* 0x040fe40001f24270 */
[----:B------:R-:W-:Y:S01]  /*f450*/  ISETP.GT.AND P3, PT, R6, 0x8, P0 ;  /* 0x000000080600780c */ /* 0x000fe20000764270 */
[----:B------:R-:W-:Y:S01]  /*f460*/  @P2 STG.E.U16 desc[UR50][R2.64+0x182], R43 ;  /* 0x0001822b02002986 */ /* 0x000fe2000c101532 */
[C---:B------:R-:W-:Y:S02]  /*f470*/  ISETP.GT.AND P2, PT, R0.reuse, 0xd0, PT ;  /* 0x000000d00000780c */ /* 0x040fe40003f44270 */
[----:B------:R-:W-:-:S03]  /*f480*/  ISETP.GT.AND P0, PT, R0, 0xd1, PT ;  /* 0x000000d10000780c */ /* 0x000fc60003f04270 */
[----:B0-----:R-:W-:Y:S02]  /*f490*/  @P5 IMAD.MOV.U32 R4, RZ, RZ, R8 ;  /* 0x000000ffff045224 */ /* 0x001fe400078e0008 */
[----:B------:R-:W-:-:S05]  /*f4a0*/  @P5 IMAD.MOV.U32 R5, RZ, RZ, R9 ;  /* 0x000000ffff055224 */ /* 0x000fca00078e0009 */
[----:B------:R0:W-:Y:S01]  /*f4b0*/  @P5 STG.E.U16 desc[UR50][R4.64+0x190], R44 ;  /* 0x0001902c04005986 */ /* 0x0001e2000c101532 */
[C---:B------:R-:W-:Y:S02]  /*f4c0*/  ISETP.GT.AND P5, PT, R6.reuse, RZ, P2 ;  /* 0x000000ff0600720c */ /* 0x040fe400017a4270 */
[----:B------:R-:W-:Y:S01]  /*f4d0*/  ISETP.GT.AND P2, PT, R6, 0x8, P2 ;  /* 0x000000080600780c */ /* 0x000fe20001744270 */
[----:B0-----:R-:W-:Y:S02]  /*f4e0*/  @P4 IMAD.MOV.U32 R4, RZ, RZ, R8 ;  /* 0x000000ffff044224 */ /* 0x001fe400078e0008 */
[----:B------:R-:W-:-:S05]  /*f4f0*/  @P4 IMAD.MOV.U32 R5, RZ, RZ, R9 ;  /* 0x000000ffff054224 */ /* 0x000fca00078e0009 */
[----:B------:R0:W-:Y:S01]  /*f500*/  @P4 STG.E.U16 desc[UR50][R4.64+0x192], R45 ;  /* 0x0001922d04004986 */ /* 0x0001e2000c101532 */
[C---:B------:R-:W-:Y:S02]  /*f510*/  ISETP.GT.AND P4, PT, R6.reuse, RZ, P0 ;  /* 0x000000ff0600720c */ /* 0x040fe40000784270 */
[----:B------:R-:W-:Y:S01]  /*f520*/  ISETP.GT.AND P0, PT, R6, 0x8, P0 ;  /* 0x000000080600780c */ /* 0x000fe20000704270 */
[----:B------:R-:W-:Y:S04]  /*f530*/  @P1 STG.E.U16 desc[UR50][R2.64+0x190], R46 ;  /* 0x0001902e02001986 */ /* 0x000fe8000c101532 */
[----:B------:R-:W-:Y:S01]  /*f540*/  @P3 STG.E.U16 desc[UR50][R2.64+0x192], R47 ;  /* 0x0001922f02003986 */ /* 0x000fe2000c101532 */
[----:B------:R-:W-:Y:S01]  /*f550*/  ISETP.GT.AND P3, PT, R0, 0xe0, PT ;  /* 0x000000e00000780c */ /* 0x000fe20003f64270 */
[----:B0-----:R-:W-:-:S02]  /*f560*/  @P5 IMAD.MOV.U32 R4, RZ, RZ, R8 ;  /* 0x000000ffff045224 */ /* 0x001fc400078e0008 */
[----:B------:R-:W-:-:S05]  /*f570*/  @P5 IMAD.MOV.U32 R5, RZ, RZ, R9 ;  /* 0x000000ffff055224 */ /* 0x000fca00078e0009 */
[----:B------:R0:W-:Y:S01]  /*f580*/  @P5 STG.E.U16 desc[UR50][R4.64+0x1a0], R32 ;  /* 0x0001a02004005986 */ /* 0x0001e2000c101532 */
[----:B------:R-:W-:-:S04]  /*f590*/  ISETP.GT.AND P5, PT, R0, 0xd8, PT ;  /* 0x000000d80000780c */ /* 0x000fc80003fa4270 */
[C---:B------:R-:W-:Y:S02]  /*f5a0*/  ISETP.GT.AND P1, PT, R6.reuse, RZ, P5 ;  /* 0x000000ff0600720c */ /* 0x040fe40002f24270 */
[----:B------:R-:W-:Y:S01]  /*f5b0*/  ISETP.GT.AND P5, PT, R6, 0x8, P5 ;  /* 0x000000080600780c */ /* 0x000fe20002fa4270 */
[----:B0-----:R-:W-:Y:S02]  /*f5c0*/  @P4 IMAD.MOV.U32 R4, RZ, RZ, R8 ;  /* 0x000000ffff044224 */ /* 0x001fe400078e0008 */
[----:B------:R-:W-:-:S05]  /*f5d0*/  @P4 IMAD.MOV.U32 R5, RZ, RZ, R9 ;  /* 0x000000ffff054224 */ /* 0x000fca00078e0009 */
[----:B------:R0:W-:Y:S01]  /*f5e0*/  @P4 STG.E.U16 desc[UR50][R4.64+0x1a2], R33 ;  /* 0x0001a22104004986 */ /* 0x0001e2000c101532 */
[----:B------:R-:W-:-:S03]  /*f5f0*/  ISETP.GT.AND P4, PT, R0, 0xd9, PT ;  /* 0x000000d90000780c */ /* 0x000fc60003f84270 */
[----:B------:R-:W-:Y:S01]  /*f600*/  @P2 STG.E.U16 desc[UR50][R2.64+0x1a0], R34 ;  /* 0x0001a02202002986 */ /* 0x000fe2000c101532 */
[C---:B------:R-:W-:Y:S02]  /*f610*/  ISETP.GT.AND P6, PT, R6.reuse, RZ, P4 ;  /* 0x000000ff0600720c */ /* 0x040fe400027c4270 */
[----:B------:R-:W-:Y:S01]  /*f620*/  ISETP.GT.AND P4, PT, R6, 0x8, P4 ;  /* 0x000000080600780c */ /* 0x000fe20002784270 */
[----:B------:R-:W-:Y:S01]  /*f630*/  @P0 STG.E.U16 desc[UR50][R2.64+0x1a2], R35 ;  /* 0x0001a22302000986 */ /* 0x000fe2000c101532 */
[C---:B------:R-:W-:Y:S02]  /*f640*/  ISETP.GT.AND P2, PT, R0.reuse, 0xe1, PT ;  /* 0x000000e10000780c */ /* 0x040fe40003f44270 */
[----:B------:R-:W-:Y:S01]  /*f650*/  ISETP.GT.AND P0, PT, R0, 0xe9, PT ;  /* 0x000000e90000780c */ /* 0x000fe20003f04270 */
[----:B0-----:R-:W-:Y:S02]  /*f660*/  @P1 IMAD.MOV.U32 R4, RZ, RZ, R8 ;  /* 0x000000ffff041224 */ /* 0x001fe400078e0008 */
[----:B------:R-:W-:-:S05]  /*f670*/  @P1 IMAD.MOV.U32 R5, RZ, RZ, R9 ;  /* 0x000000ffff051224 */ /* 0x000fca00078e0009 */
[----:B------:R0:W-:Y:S01]  /*f680*/  @P1 STG.E.U16 desc[UR50][R4.64+0x1b0], R36 ;  /* 0x0001b02404001986 */ /* 0x0001e2000c101532 */
[----:B------:R-:W-:Y:S01]  /*f690*/  ISETP.GT.AND P1, PT, R0, 0xe8, PT ;  /* 0x000000e80000780c */ /* 0x000fe20003f24270 */
[----:B0-----:R-:W-:Y:S02]  /*f6a0*/  @P6 IMAD.MOV.U32 R4, RZ, RZ, R8 ;  /* 0x000000ffff046224 */ /* 0x001fe400078e0008 */
[----:B------:R-:W-:-:S05]  /*f6b0*/  @P6 IMAD.MOV.U32 R5, RZ, RZ, R9 ;  /* 0x000000ffff056224 */ /* 0x000fca00078e0009 */
[----:B------:R0:W-:Y:S01]  /*f6c0*/  @P6 STG.E.U16 desc[UR50][R4.64+0x1b2], R37 ;  /* 0x0001b22504006986 */ /* 0x0001e2000c101532 */
[C---:B------:R-:W-:Y:S02]  /*f6d0*/  ISETP.GT.AND P6, PT, R6.reuse, RZ, P3 ;  /* 0x000000ff0600720c */ /* 0x040fe40001fc4270 */
[C---:B------:R-:W-:Y:S01]  /*f6e0*/  ISETP.GT.AND P3, PT, R6.reuse, 0x8, P3 ;  /* 0x000000080600780c */ /* 0x040fe20001f64270 */
[----:B------:R-:W-:Y:S01]  /*f6f0*/  @P5 STG.E.U16 desc[UR50][R2.64+0x1b0], R38 ;  /* 0x0001b02602005986 */ /* 0x000fe2000c101532 */
[C---:B------:R-:W-:Y:S02]  /*f700*/  ISETP.GT.AND P5, PT, R6.reuse, RZ, P0 ;  /* 0x000000ff0600720c */ /* 0x040fe400007a4270 */
[C---:B------:R-:W-:Y:S01]  /*f710*/  ISETP.GT.AND P0, PT, R6.reuse, 0x8, P0 ;  /* 0x000000080600780c */ /* 0x040fe20000704270 */
[----:B------:R-:W-:Y:S01]  /*f720*/  @P4 STG.E.U16 desc[UR50][R2.64+0x1b2], R39 ;  /* 0x0001b22702004986 */ /* 0x000fe2000c101532 */
[C---:B------:R-:W-:Y:S02]  /*f730*/  ISETP.GT.AND P4, PT, R6.reuse, RZ, P2 ;  /* 0x000000ff0600720c */ /* 0x040fe40001784270 */
[----:B------:R-:W-:-:S03]  /*f740*/  ISETP.GT.AND P2, PT, R6, 0x8, P2 ;  /* 0x000000080600780c */ /* 0x000fc60001744270 */
[----:B0-----:R-:W-:Y:S02]  /*f750*/  @P6 IMAD.MOV.U32 R4, RZ, RZ, R8 ;  /* 0x000000ffff046224 */ /* 0x001fe400078e0008 */
[----:B------:R-:W-:-:S05]  /*f760*/  @P6 IMAD.MOV.U32 R5, RZ, RZ, R9 ;  /* 0x000000ffff056224 */ /* 0x000fca00078e0009 */
[----:B------:R0:W-:Y:S01]  /*f770*/  @P6 STG.E.U16 desc[UR50][R4.64+0x1c0], R24 ;  /* 0x0001c01804006986 */ /* 0x0001e2000c101532 */
[C---:B------:R-:W-:Y:S02]  /*f780*/  ISETP.GT.AND P6, PT, R6.reuse, RZ, P1 ;  /* 0x000000ff0600720c */ /* 0x040fe40000fc4270 */
[----:B------:R-:W-:Y:S01]  /*f790*/  ISETP.GT.AND P1, PT, R6, 0x8, P1 ;  /* 0x000000080600780c */ /* 0x000fe20000f24270 */
[----:B0-----:R-:W-:Y:S02]  /*f7a0*/  @P4 IMAD.MOV.U32 R4, RZ, RZ, R8 ;  /* 0x000000ffff044224 */ /* 0x001fe400078e0008 */
[----:B------:R-:W-:-:S05]  /*f7b0*/  @P4 IMAD.MOV.U32 R5, RZ, RZ, R9 ;  /* 0x000000ffff054224 */ /* 0x000fca00078e0009 */
[----:B------:R0:W-:Y:S04]  /*f7c0*/  @P4 STG.E.U16 desc[UR50][R4.64+0x1c2], R25 ;  /* 0x0001c21904004986 */ /* 0x0001e8000c101532 */
[----:B------:R-:W-:Y:S04]  /*f7d0*/  @P3 STG.E.U16 desc[UR50][R2.64+0x1c0], R26 ;  /* 0x0001c01a02003986 */ /* 0x000fe8000c101532 */
[----:B------:R-:W-:Y:S01]  /*f7e0*/  @P2 STG.E.U16 desc[UR50][R2.64+0x1c2], R27 ;  /* 0x0001c21b02002986 */ /* 0x000fe2000c101532 */
[----:B0-----:R-:W-:Y:S02]  /*f7f0*/  @P6 IMAD.MOV.U32 R4, RZ, RZ, R8 ;  /* 0x000000ffff046224 */ /* 0x001fe400078e0008 */
[----:B------:R-:W-:-:S05]  /*f800*/  @P6 IMAD.MOV.U32 R5, RZ, RZ, R9 ;  /* 0x000000ffff056224 */ /* 0x000fca00078e0009 */
[----:B------:R0:W-:Y:S04]  /*f810*/  @P6 STG.E.U16 desc[UR50][R4.64+0x1d0], R28 ;  /* 0x0001d01c04006986 */ /* 0x0001e8000c101532 */
[----:B------:R4:W-:Y:S04]  /*f820*/  @P5 STG.E.U16 desc[UR50][R8.64+0x1d2], R29 ;  /* 0x0001d21d08005986 */ /* 0x0009e8000c101532 */
[----:B------:R4:W-:Y:S01]  /*f830*/  @P1 STG.E.U16 desc[UR50][R2.64+0x1d0], R30 ;  /* 0x0001d01e02001986 */ /* 0x0009e2000c101532 */
[----:B0-----:R-:W-:Y:S02]  /*f840*/  @P0 IMAD.MOV.U32 R4, RZ, RZ, R2 ;  /* 0x000000ffff040224 */ /* 0x001fe400078e0002 */
[----:B------:R-:W-:-:S05]  /*f850*/  @P0 IMAD.MOV.U32 R5, RZ, RZ, R3 ;  /* 0x000000ffff050224 */ /* 0x000fca00078e0003 */
[----:B------:R4:W-:Y:S02]  /*f860*/  @P0 STG.E.U16 desc[UR50][R4.64+0x1d2], R31 ;  /* 0x0001d21f04000986 */ /* 0x0009e4000c101532 */
.L_x_273:
[----:B------:R-:W-:Y:S05]  /*f870*/  BSYNC B0 ;  /* 0x0000000000007941 */ /* 0x000fea0003800000 */
.L_x_35:
[----:B-12-4-:R-:W-:Y:S01]  /*f880*/  IMAD.U32 R2, RZ, RZ, UR48 ;  /* 0x00000030ff027e24 */ /* 0x016fe2000f8e00ff */
[----:B------:R-:W-:Y:S01]  /*f890*/  ULDC.64 UR4, c[0x0][0x650] ;  /* 0x0001940000047ab9 */ /* 0x000fe20000000a00 */
[----:B0-----:R-:W-:Y:S01]  /*f8a0*/  IMAD.U32 R0, RZ, RZ, UR39 ;  /* 0x00000027ff007e24 */ /* 0x001fe2000f8e00ff */
[----:B------:R0:W-:Y:S01]  /*f8b0*/  SYNCS.ARRIVE.TRANS64.A1T0 RZ, [R152+UR44], RZ ;  /* 0x000000ff98ff79a7 */ /* 0x0001e2000810002c */
[----:B------:R-:W-:Y:S01]  /*f8c0*/  IMAD.U32 R3, RZ, RZ, UR49 ;  /* 0x00000031ff037e24 */ /* 0x000fe2000f8e00ff */
[C---:B------:R-:W-:Y:S01]  /*f8d0*/  LEA R16, P0, R2.reuse, R16, 0x1 ;  /* 0x0000001002107211 */ /* 0x040fe200078008ff */
[----:B---3-5:R-:W-:Y:S02]  /*f8e0*/  IMAD.MOV.U32 R18, RZ, RZ, -0x1 ;  /* 0xffffffffff127424 */ /* 0x028fe400078e00ff */
[----:B------:R-:W-:Y:S01]  /*f8f0*/  IMAD.MOV.U32 R19, RZ, RZ, -0x1 ;  /* 0xffffffffff137424 */ /* 0x000fe200078e00ff */
[----:B------:R-:W-:Y:S01]  /*f900*/  LEA.HI.X R17, R2, R17, R0, 0x1, P0 ;  /* 0x0000001102117211 */ /* 0x000fe200000f0c00 */
[----:B------:R-:W-:Y:S01]  /*f910*/  IMAD.MOV.U32 R2, RZ, RZ, -0x1 ;  /* 0xffffffffff027424 */ /* 0x000fe200078e00ff */
[----:B------:R-:W-:-:S02]  /*f920*/  ISETP.GE.U32.AND P0, PT, R16, UR4, PT ;  /* 0x0000000410007c0c */ /* 0x000fc4000bf06070 */
[----:B------:R-:W-:Y:S02]  /*f930*/  PRMT R0, RZ, 0x7610, R0 ;  /* 0x00007610ff007816 */ /* 0x000fe40000000000 */
[----:B------:R-:W-:-:S13]  /*f940*/  ISETP.GE.U32.AND.EX P0, PT, R17, UR5, PT, P0 ;  /* 0x0000000511007c0c */ /* 0x000fda000bf06100 */
[----:B0-----:R-:W-:Y:S05]  /*f950*/  @P0 BRA `(.L_x_274) ;  /* 0x00000004008c0947 */ /* 0x001fea0003800000 */
[----:B------:R-:W0:Y:S01]  /*f960*/  S2UR UR7, SR_CTAID.X ;  /* 0x00000000000779c3 */ /* 0x000e220000002500 */
[----:B------:R-:W-:Y:S01]  /*f970*/  ULDC.64 UR4, c[0x0][0x628] ;  /* 0x00018a0000047ab9 */ /* 0x000fe20000000a00 */
[----:B------:R-:W-:Y:S01]  /*f980*/  ULDC UR6, c[0x0][0x150] ;  /* 0x0000540000067ab9 */ /* 0x000fe20000000800 */
[----:B------:R-:W-:Y:S01]  /*f990*/  ISETP.NE.U32.AND P0, PT, RZ, UR4, PT ;  /* 0x00000004ff007c0c */ /* 0x000fe2000bf05070 */
[----:B------:R-:W-:Y:S01]  /*f9a0*/  ULDC UR15, c[0x0][0x630] ;  /* 0x00018c00000f7ab9 */ /* 0x000fe20000000800 */
[C---:B------:R-:W-:Y:S01]  /*f9b0*/  R2UR UR16, R16.reuse ;  /* 0x00000000101072ca */ /* 0x040fe200000e0000 */
[----:B------:R-:W-:Y:S01]  /*f9c0*/  ULDC UR18, c[0x0][0x154] ;  /* 0x0000550000127ab9 */ /* 0x000fe20000000800 */
[----:B------:R-:W-:Y:S01]  /*f9d0*/  ISETP.NE.AND.EX P0, PT, RZ, UR5, PT, P0 ;  /* 0x00000005ff007c0c */ /* 0x000fe2000bf05300 */
[----:B------:R-:W1:Y:S01]  /*f9e0*/  S2UR UR19, SR_CTAID.Y ;  /* 0x00000000001379c3 */ /* 0x000e620000002600 */
[----:B------:R-:W-:Y:S02]  /*f9f0*/  R2UR UR17, R17 ;  /* 0x00000000111172ca */ /* 0x000fe400000e0000 */
[----:B------:R-:W-:-:S02]  /*fa00*/  R2UR UR12, R16 ;  /* 0x00000000100c72ca */ /* 0x000fc400000e0000 */
[----:B------:R-:W-:Y:S02]  /*fa10*/  R2UR UR13, R17 ;  /* 0x00000000110d72ca */ /* 0x000fe400000e0000 */
[----:B0-----:R-:W-:-:S05]  /*fa20*/  I2FP.F32.U32 R0, UR7 ;  /* 0x0000000700007c45 */ /* 0x001fca0008201000 */
[----:B------:R-:W-:-:S04]  /*fa30*/  FMUL R0, R0, UR6 ;  /* 0x0000000600007c20 */ /* 0x000fc80008400000 */
[----:B------:R0:W2:Y:S01]  /*fa40*/  F2I.U32.TRUNC.NTZ R2, R0 ;  /* 0x0000000000027305 */ /* 0x0000a2000020f000 */
[----:B-1----:R-:W-:Y:S05]  /*fa50*/  @!P0 BRA `(.L_x_275) ;  /* 0x0000000000308947 */ /* 0x002fea0003800000 */
        /* <DEDUP_REMOVED lines=12> */
.L_x_275:
[----:B------:R-:W-:Y:S01]  /*fb20*/  USHF.R.U64 UR6, UR12, UR15, UR13 ;  /* 0x0000000f0c067299 */ /* 0x000fe2000800120d */
[----:B0-----:R-:W-:Y:S01]  /*fb30*/  I2FP.F32.U32 R0, UR19 ;  /* 0x0000001300007c45 */ /* 0x001fe20008201000 */
[----:B------:R-:W-:Y:S01]  /*fb40*/  USHF.R.U32.HI UR4, URZ, UR15, UR13 ;  /* 0x0000000f3f047299 */ /* 0x000fe2000801160d */
[----:B--2---:R-:W-:Y:S01]  /*fb50*/  R2UR UR14, R2 ;  /* 0x00000000020e72ca */ /* 0x004fe200000e0000 */
[----:B------:R-:W-:Y:S02]  /*fb60*/  UIADD3 UR9, UP0, URZ, -UR6, URZ ;  /* 0x800000063f097290 */ /* 0x000fe4000ff1e03f */
[----:B------:R-:W-:Y:S01]  /*fb70*/  FMUL R0, R0, UR18 ;  /* 0x0000001200007c20 */ /* 0x000fe20008400000 */
[----:B------:R-:W-:Y:S01]  /*fb80*/  ULDC.64 UR12, c[0x0][0x620] ;  /* 0x00018800000c7ab9 */ /* 0x000fe20000000a00 */
[----:B------:R-:W-:Y:S01]  /*fb90*/  UIADD3.X UR4, URZ, ~UR4, URZ, UP0, !UPT ;  /* 0x800000043f047290 */ /* 0x000fe200087fe43f */
[----:B------:R-:W-:Y:S01]  /*fba0*/  UMOV UR10, UR16 ;  /* 0x00000010000a7c82 */ /* 0x000fe20008000000 */
[----:B------:R-:W-:-:S02]  /*fbb0*/  UMOV UR11, UR17 ;  /* 0x00000011000b7c82 */ /* 0x000fc40008000000 */
[----:B------:R-:W0:Y:S01]  /*fbc0*/  F2I.U32.TRUNC.NTZ R0, R0 ;  /* 0x0000000000007305 */ /* 0x000e22000020f000 */
[----:B------:R-:W-:Y:S02]  /*fbd0*/  UIMAD UR4, UR4, UR12, URZ ;  /* 0x0000000c040472a4 */ /* 0x000fe4000f8e023f */
[----:B------:R-:W-:Y:S02]  /*fbe0*/  UIMAD.WIDE.U32 UR10, UR9, UR12, UR10 ;  /* 0x0000000c090a72a5 */ /* 0x000fe4000f8e000a */
[----:B------:R-:W-:Y:S01]  /*fbf0*/  UIMAD UR9, UR9, UR13, UR4 ;  /* 0x0000000d090972a4 */ /* 0x000fe2000f8e0204 */
[----:B------:R-:W-:Y:S01]  /*fc00*/  ULDC UR22, c[0x0][0x658] ;  /* 0x0001960000167ab9 */ /* 0x000fe20000000800 */
[----:B------:R-:W-:Y:S02]  /*fc10*/  UMOV UR12, 0xffffffff ;  /* 0xffffffff000c7882 */ /* 0x000fe40000000000 */
[----:B------:R-:W-:Y:S01]  /*fc20*/  UIADD3 UR11, UR11, UR9, URZ ;  /* 0x000000090b0b7290 */ /* 0x000fe2000fffe03f */
[----:B------:R-:W-:Y:S01]  /*fc30*/  ULDC UR13, c[0x0][0x618] ;  /* 0x00018600000d7ab9 */ /* 0x000fe20000000800 */
[----:B------:R-:W-:Y:S01]  /*fc40*/  ULDC.64 UR4, c[0x0][0x640] ;  /* 0x0001900000047ab9 */ /* 0x000fe20000000a00 */
[----:B------:R-:W-:Y:S01]  /*fc50*/  USHF.L.U32 UR18, UR12, UR22, URZ ;  /* 0x000000160c127299 */ /* 0x000fe2000800063f */
[----:B------:R-:W-:Y:S01]  /*fc60*/  ISETP.NE.U32.AND P0, PT, RZ, UR4, PT ;  /* 0x00000004ff007c0c */ /* 0x000fe2000bf05070 */
[----:B------:R-:W-:Y:S01]  /*fc70*/  USHF.R.U64 UR12, UR10, UR13, UR11 ;  /* 0x0000000d0a0c7299 */ /* 0x000fe2000800120b */
[----:B0-----:R-:W-:Y:S01]  /*fc80*/  R2UR UR16, R0 ;  /* 0x00000000001072ca */ /* 0x001fe200000e0000 */
[----:B------:R-:W-:Y:S01]  /*fc90*/  USHF.R.U32.HI UR10, URZ, UR13, UR11 ;  /* 0x0000000d3f0a7299 */ /* 0x000fe2000801160b */
[----:B------:R-:W-:Y:S01]  /*fca0*/  ISETP.NE.AND.EX P0, PT, RZ, UR5, PT, P0 ;  /* 0x00000005ff007c0c */ /* 0x000fe2000bf05300 */
[----:B------:R-:W-:Y:S01]  /*fcb0*/  ULDC UR17, c[0x0][0x608] ;  /* 0x0001820000117ab9 */ /* 0x000fe20000000800 */
[----:B------:R-:W-:-:S02]  /*fcc0*/  ULOP3.LUT UR23, URZ, UR18, URZ, 0x33, !UPT ;  /* 0x000000123f177292 */ /* 0x000fc4000f8e333f */
[----:B------:R-:W-:Y:S02]  /*fcd0*/  USHF.R.U64 UR18, UR12, UR17, UR10 ;  /* 0x000000110c127299 */ /* 0x000fe4000800120a */
[----:B------:R-:W-:Y:S01]  /*fce0*/  USHF.R.U32.HI UR10, URZ, UR17, UR10 ;  /* 0x000000113f0a7299 */ /* 0x000fe2000801160a */
[----:B------:R-:W-:Y:S01]  /*fcf0*/  UMOV UR20, 0x1 ;  /* 0x0000000100147882 */ /* 0x000fe20000000000 */
[----:B------:R-:W-:Y:S02]  /*fd00*/  UIADD3 UR14, -UR14, URZ, URZ ;  /* 0x0000003f0e0e7290 */ /* 0x000fe4000fffe13f */
[----:B------:R-:W-:Y:S02]  /*fd10*/  USHF.L.U32 UR13, UR20, UR22, URZ ;  /* 0x00000016140d7299 */ /* 0x000fe4000800063f */
[----:B------:R-:W-:Y:S01]  /*fd20*/  USHF.R.U64 UR20, UR18, UR22, UR10 ;  /* 0x0000001612147299 */ /* 0x000fe2000800120a */
[----:B------:R-:W-:Y:S01]  /*fd30*/  ULDC UR15, c[0x0][0x144] ;  /* 0x00005100000f7ab9 */ /* 0x000fe20000000800 */
[----:B------:R-:W-:Y:S01]  /*fd40*/  ULDC UR8, c[0x0][0x600] ;  /* 0x0001800000087ab9 */ /* 0x000fe20000000800 */
[----:B------:R-:W-:-:S02]  /*fd50*/  UIADD3 UR21, -UR16, URZ, URZ ;  /* 0x0000003f10157290 */ /* 0x000fc4000fffe13f */
[----:B------:R-:W-:Y:S02]  /*fd60*/  USHF.R.U32.HI UR17, URZ, UR22, UR10 ;  /* 0x000000163f117299 */ /* 0x000fe4000801160a */
[----:B------:R-:W-:Y:S02]  /*fd70*/  UIADD3 UR9, UR8, -0x1, URZ ;  /* 0xffffffff08097890 */ /* 0x000fe4000fffe03f */
[----:B------:R-:W-:Y:S01]  /*fd80*/  UIMAD UR22, UR15, UR14, UR7 ;  /* 0x0000000e0f1672a4 */ /* 0x000fe2000f8e0207 */
[----:B------:R-:W-:Y:S01]  /*fd90*/  ULDC UR26, c[0x0][0x148] ;  /* 0x00005200001a7ab9 */ /* 0x000fe20000000800 */
[----:B------:R-:W-:Y:S01]  /*fda0*/  ULDC UR24, c[0x0][0x648] ;  /* 0x0001920000187ab9 */ /* 0x000fe20000000800 */
[----:B------:R-:W-:Y:S01]  /*fdb0*/  ULDC UR25, c[0x0][0x638] ;  /* 0x00018e0000197ab9 */ /* 0x000fe20000000800 */
        /* <DEDUP_REMOVED lines=12> */
.L_x_276:
[----:B------:R-:W-:Y:S01]  /*fe80*/  UISETP.NE.AND UP0, UPT, UR38, URZ, UPT ;  /* 0x0000003f2600728c */ /* 0x000fe2000bf05270 */
[----:B------:R-:W-:Y:S01]  /*fe90*/  IMAD.MOV.U32 R0, RZ, RZ, 0x1 ;  /* 0x00000001ff007424 */ /* 0x000fe200078e00ff */
[----:B------:R-:W-:Y:S01]  /*fea0*/  USHF.R.U64 UR4, UR16, UR24, UR17 ;  /* 0x0000001810047299 */ /* 0x000fe20008001211 */
[----:B------:R-:W-:Y:S01]  /*feb0*/  IMAD.U32 R19, RZ, RZ, UR6 ;  /* 0x00000006ff137e24 */ /* 0x000fe2000f8e00ff */
[----:B------:R-:W-:Y:S02]  /*fec0*/  ULOP3.LUT UR18, UR18, UR23, URZ, 0xc0, !UPT ;  /* 0x0000001712127292 */ /* 0x000fe4000f8ec03f */
[----:B------:R-:W-:Y:S02]  /*fed0*/  UIADD3 UR5, -UR4, URZ, URZ ;  /* 0x0000003f04057290 */ /* 0x000fe4000fffe13f */
[----:B------:R-:W-:Y:S02]  /*fee0*/  ULOP3.LUT UR9, UR12, UR9, URZ, 0xc0, !UPT ;  /* 0x000000090c097292 */ /* 0x000fe4000f8ec03f */
[----:B------:R-:W-:-:S02]  /*fef0*/  UIMAD UR4, UR13, UR4, UR18 ;  /* 0x000000040d0472a4 */ /* 0x000fc4000f8e0212 */
[----:B------:R-:W-:Y:S02]  /*ff00*/  @UP0 UIMAD UR22, UR26, UR21, UR19 ;  /* 0x000000151a1602a4 */ /* 0x000fe4000f8e0213 */
[----:B------:R-:W-:Y:S01]  /*ff10*/  UIMAD UR5, UR5, UR25, UR20 ;  /* 0x00000019050572a4 */ /* 0x000fe2000f8e0214 */
[----:B------:R-:W-:Y:S02]  /*ff20*/  ULDC UR7, c[0x0][0x610] ;  /* 0x0001840000077ab9 */ /* 0x000fe40000000800 */
[----:B------:R-:W-:Y:S02]  /*ff30*/  UIMAD UR4, UR4, UR7, UR22 ;  /* 0x00000007040472a4 */ /* 0x000fe4000f8e0216 */
[----:B------:R-:W-:-:S04]  /*ff40*/  UIMAD UR5, UR5, UR8, UR9 ;  /* 0x00000008050572a4 */ /* 0x000fc8000f8e0209 */
[----:B------:R-:W-:Y:S02]  /*ff50*/  USEL UR7, UR5, UR4, !UP0 ;  /* 0x0000000405077287 */ /* 0x000fe4000c000000 */
[----:B------:R-:W-:-:S04]  /*ff60*/  USEL UR4, UR4, UR5, !UP0 ;  /* 0x0000000504047287 */ /* 0x000fc8000c000000 */
[----:B------:R-:W-:Y:S02]  /*ff70*/  IMAD.U32 R2, RZ, RZ, UR7 ;  /* 0x00000007ff027e24 */ /* 0x000fe4000f8e00ff */
[----:B------:R-:W-:-:S07]  /*ff80*/  IMAD.U32 R18, RZ, RZ, UR4 ;  /* 0x00000004ff127e24 */ /* 0x000fce000f8e00ff */
.L_x_274:
[----:B------:R-:W-:Y:S02]  /*ff90*/  LOP3.LUT P0, RZ, R0, 0xff, RZ, 0xc0, !PT ;  /* 0x000000ff00ff7812 */ /* 0x000fe4000780c0ff */
[----:B------:R-:W-:-:S11]  /*ffa0*/  LOP3.LUT R154, R154, 0x1, RZ, 0x3c, !PT ;  /* 0x000000019a9a7812 */ /* 0x000fd600078e3cff */
[----:B------:R-:W-:Y:S05]  /*ffb0*/  @P0 BRA `(.L_x_277) ;  /* 0xffffff1400e00947 */ /* 0x000fea000383ffff */
[----:B------:R-:W-:Y:S05]  /*ffc0*/  EXIT ;  /* 0x000000000000794d */ /* 0x000fea0003800000 */
.L_x_16:
[----:B------:R-:W-:-:S08]  /*ffd0*/  ISETP.NE.AND P0, PT, RZ, UR6, PT ;  /* 0x00000006ff007c0c */ /* 0x000fd0000bf05270 */
[----:B------:R-:W0:-:S00]  /*ffe0*/  USETMAXREG.DEALLOC.CTAPOOL 0x28 ;  /* 0x00000028000079c8 */ /* 0x000e0000080e0500 */
[----:B------:R-:W-:Y:S05]  /*fff0*/  @P0 EXIT ;  /* 0x000000000000094d */ /* 0x000fea0003800000 */
[----:B0-----:R-:W-:Y:S01]  /*10000*/  LOP3.LUT P0, RZ, R0, 0xff, RZ, 0xc0, !PT ;  /* 0x000000ff00ff7812 */ /* 0x001fe2000780c0ff */
[----:B------:R-:W-:Y:S02]  /*10010*/  IMAD.MOV.U32 R8, RZ, RZ, 0x1 ;  /* 0x00000001ff087424 */ /* 0x000fe400078e00ff */
[----:B------:R-:W-:-:S10]  /*10020*/  IMAD.MOV.U32 R0, RZ, RZ, RZ ;  /* 0x000000ffff007224 */ /* 0x000fd400078e00ff */
[----:B------:R-:W-:Y:S05]  /*10030*/  @!P0 BRA `(.L_x_278) ;  /* 0x0000000c005c8947 */ /* 0x000fea0003800000 */
[----:B------:R-:W0:Y:S01]  /*10040*/  S2R R11, SR_CgaCtaId ;  /* 0x00000000000b7919 */ /* 0x000e220000008800 */
[----:B------:R-:W-:Y:S01]  /*10050*/  LOP3.LUT P0, RZ, R3, 0x1f, RZ, 0xc0, !PT ;  /* 0x0000001f03ff7812 */ /* 0x000fe2000780c0ff */
[----:B------:R-:W-:Y:S01]  /*10060*/  ULDC UR5, c[0x0][0x658] ;  /* 0x0001960000057ab9 */ /* 0x000fe20000000800 */
[----:B------:R-:W-:Y:S01]  /*10070*/  UMOV UR6, 0xffffffff ;  /* 0xffffffff00067882 */ /* 0x000fe20000000000 */
[----:B------:R-:W-:Y:S01]  /*10080*/  BSSY B0, `(.L_x_278) ;  /* 0x00000d2000007945 */ /* 0x000fe20003800000 */
[----:B------:R-:W-:Y:S01]  /*10090*/  USHF.L.U32 UR6, UR6, UR5, URZ ;  /* 0x0000000506067299 */ /* 0x000fe2000800063f */
[C---:B------:R-:W-:Y:S01]  /*100a0*/  ISETP.NE.AND P3, PT, R4.reuse, RZ, PT ;  /* 0x000000ff0400720c */ /* 0x040fe20003f65270 */
[----:B------:R-:W-:Y:S01]  /*100b0*/  IMAD.MOV.U32 R9, RZ, RZ, 0x1 ;  /* 0x00000001ff097424 */ /* 0x000fe200078e00ff */
[----:B------:R-:W-:Y:S01]  /*100c0*/  ISETP.NE.OR P0, PT, R4, RZ, !P0 ;  /* 0x000000ff0400720c */ /* 0x000fe20004705670 */
[----:B------:R-:W-:Y:S01]  /*100d0*/  IMAD.MOV.U32 R8, RZ, RZ, 0x1 ;  /* 0x00000001ff087424 */ /* 0x000fe200078e00ff */
[----:B------:R-:W-:Y:S01]  /*100e0*/  ULDC UR4, c[0x0][0x600] ;  /* 0x0001800000047ab9 */ /* 0x000fe20000000800 */
[----:B------:R-:W-:Y:S01]  /*100f0*/  IMAD.MOV.U32 R0, RZ, RZ, RZ ;  /* 0x000000ffff007224 */ /* 0x000fe200078e00ff */
[----:B------:R-:W-:Y:S01]  /*10100*/  UMOV UR7, 0x1 ;  /* 0x0000000100077882 */ /* 0x000fe20000000000 */
[----:B------:R-:W-:-:S02]  /*10110*/  UIADD3 UR21, UR37, 0x1, URZ ;  /* 0x0000000125157890 */ /* 0x000fc4000fffe03f */
[----:B------:R-:W-:Y:S02]  /*10120*/  ULOP3.LUT UR13, UR40, 0x2, URZ, 0xfc, !UPT ;  /* 0x00000002280d7892 */ /* 0x000fe4000f8efc3f */
[----:B------:R-:W-:Y:S02]  /*10130*/  UIADD3 UR4, UR4, -0x1, URZ ;  /* 0xffffffff04047890 */ /* 0x000fe4000fffe03f */
[----:B------:R-:W-:Y:S02]  /*10140*/  USHF.L.U32 UR5, UR7, UR5, URZ ;  /* 0x0000000507057299 */ /* 0x000fe4000800063f */
[----:B------:R-:W-:Y:S01]  /*10150*/  ULOP3.LUT UR6, URZ, UR6, URZ, 0x33, !UPT ;  /* 0x000000063f067292 */ /* 0x000fe2000f8e333f */
[----:B------:R-:W-:Y:S01]  /*10160*/  ULDC.64 UR30, c[0x0][0x198] ;  /* 0x00006600001e7ab9 */ /* 0x000fe20000000a00 */
[----:B0-----:R-:W-:-:S10]  /*10170*/  LOP3.LUT R11, R11, 0x1, RZ, 0xc0, !PT ;  /* 0x000000010b0b7812 */ /* 0x001fd400078ec0ff */
.L_x_290:
[----:B------:R-:W-:-:S03]  /*10180*/  UMOV UR7, 0xffffffff ;  /* 0xffffffff00077882 */ /* 0x000fc60000000000 */
[----:B------:R-:W-:Y:S05]  /*10190*/  BRA.DIV UR7, `(.L_x_279) ;  /* 0x0000000e07d47947 */ /* 0x000fea000b800000 */
[----:B------:R-:W-:-:S13]  /*101a0*/  ELECT P6, URZ, PT ;  /* 0x00000000003f782f */ /* 0x000fda00038c0000 */
.L_x_301:
[----:B------:R-:W0:Y:S01]  /*101b0*/  LDC R3, c[0x0][0x28c] ;  /* 0x0000a300ff037b82 */ /* 0x000e220000000800 */
[----:B------:R-:W-:Y:S01]  /*101c0*/  BSSY B1, `(.L_x_280) ;  /* 0x0000048000017945 */ /* 0x000fe20003800000 */
[----:B0-----:R-:W-:-:S13]  /*101d0*/  ISETP.LT.OR P6, PT, R3, 0x1, !P6 ;  /* 0x000000010300780c */ /* 0x001fda00077c1670 */
[----:B------:R-:W-:Y:S05]  /*101e0*/  @P6 BRA `(.L_x_281) ;  /* 0x0000000400146947 */ /* 0x000fea0003800000 */
[----:B------:R-:W-:Y:S02]  /*101f0*/  IMAD R3, R2, 0x2, R11 ;  /* 0x0000000202037824 */ /* 0x000fe400078e020b */
[----:B------:R-:W-:Y:S02]  /*10200*/  IMAD.SHL.U32 R18, R18, 0x40, RZ ;  /* 0x0000004012127824 */ /* 0x000fe400078e00ff */
[----:B------:R-:W-:Y:S02]  /*10210*/  IMAD.MOV.U32 R12, RZ, RZ, RZ ;  /* 0x000000ffff0c7224 */ /* 0x000fe400078e00ff */
[----:B------:R-:W-:Y:S02]  /*10220*/  IMAD.U32 R13, RZ, RZ, UR21 ;  /* 0x00000015ff0d7e24 */ /* 0x000fe4000f8e00ff */
[----:B------:R-:W-:Y:S02]  /*10230*/  IMAD.MOV.U32 R2, RZ, RZ, R8 ;  /* 0x000000ffff027224 */ /* 0x000fe400078e0008 */
[----:B------:R-:W-:-:S02]  /*10240*/  IMAD.MOV.U32 R4, RZ, RZ, R0 ;  /* 0x000000ffff047224 */ /* 0x000fc400078e0000 */
[----:B------:R-:W-:-:S07]  /*10250*/  IMAD R6, R3, 0x78, RZ ;  /* 0x0000007803067824 */ /* 0x000fce00078e02ff */
.L_x_285:
[----:B------:R-:W0:Y:S01]  /*10260*/  S2R R10, SR_CgaCtaId ;  /* 0x00000000000a7919 */ /* 0x000e220000008800 */
[----:B------:R-:W-:Y:S01]  /*10270*/  MOV R3, 0x400 ;  /* 0x0000040000037802 */ /* 0x000fe20000000f00 */
[----:B------:R-:W1:Y:S03]  /*10280*/  @!P3 LDC R5, c[0x0][0x500] ;  /* 0x00014000ff05bb82 */ /* 0x000e660000000800 */
[----:B0-----:R-:W-:Y:S02]  /*10290*/  LEA R7, R10, R3, 0x18 ;  /* 0x000000030a077211 */ /* 0x001fe400078ec0ff */
[----:B------:R-:W-:-:S03]  /*102a0*/  SHF.L.U32 R3, R2, 0x1f, RZ ;  /* 0x0000001f02037819 */ /* 0x000fc600000006ff */
[----:B------:R-:W-:-:S04]  /*102b0*/  IMAD R10, R4, 0x8, R7 ;  /* 0x00000008040a7824 */ /* 0x000fc800078e0207 */
[----:B------:R-:W0:Y:S02]  /*102c0*/  SYNCS.PHASECHK.TRANS64.TRYWAIT P1, [R10+URZ+0x10], R3 ;  /* 0x000010030a0075a7 */ /* 0x000e24000802017f */
[----:B01----:R-:W-:Y:S05]  /*102d0*/  @!P1 BRA `(.L_x_282) ;  /* 0x0000000c00a49947 */ /* 0x003fea0003800000 */
.L_x_302:
[----:B------:R-:W-:Y:S01]  /*102e0*/  UPRMT UR7, UR13, 0x9910, URZ ;  /* 0x000099100d077896 */ /* 0x000fe2000800003f */
[----:B------:R1:W-:Y:S03]  /*102f0*/  @!P3 SYNCS.ARRIVE.TRANS64 RZ, [R10+URZ], R5 ;  /* 0x000000050affb9a7 */ /* 0x0003e6000800003f */
[----:B------:R-:W-:-:S06]  /*10300*/  UISETP.NE.AND UP0, UPT, UR7, 0x2, UPT ;  /* 0x000000020700788c */ /* 0x000fcc000bf05270 */
[----:B------:R-:W-:-:S13]  /*10310*/  PLOP3.LUT P1, PT, PT, PT, UP0, 0x80, 0x0 ;  /* 0x000000000000781c */ /* 0x000fda0003f2f008 */
[----:B-1----:R-:W-:Y:S05]  /*10320*/  @P1 BRA `(.L_x_283) ;  /* 0x0000000000041947 */ /* 0x002fea0003800000 */
[----:B------:R-:W-:Y:S01]  /*10330*/  BPT.TRAP 0x1 ;  /* 0x000000040000795c */ /* 0x000fe20000300000 */
.L_x_283:
[----:B------:R-:W-:Y:S05]  /*10340*/  @P0 BRA `(.L_x_284) ;  /* 0x0000000000040947 */ /* 0x000fea0003800000 */
[----:B------:R-:W-:Y:S01]  /*10350*/  BPT.TRAP 0x1 ;  /* 0x000000040000795c */ /* 0x000fe20000300000 */
.L_x_284:
[----:B0-----:R-:W-:Y:S01]  /*10360*/  IMAD R3, R4, 0x4, R11 ;  /* 0x0000000404037824 */ /* 0x001fe200078e020b */
[----:B------:R-:W-:Y:S01]  /*10370*/  R2UR UR34, R12 ;  /* 0x000000000c2272ca */ /* 0x000fe200000e0000 */
[--C-:B------:R-:W-:Y:S01]  /*10380*/  IMAD R5, R4, 0x4000, R7.reuse ;  /* 0x0000400004057824 */ /* 0x100fe200078e0207 */
[----:B------:R-:W-:Y:S01]  /*10390*/  R2UR UR33, R10 ;  /* 0x000000000a2172ca */ /* 0x000fe200000e0000 */
[----:B------:R-:W-:Y:S01]  /*103a0*/  IMAD R3, R3, 0x1e00, RZ ;  /* 0x00001e0003037824 */ /* 0x000fe200078e02ff */
[----:B------:R-:W-:Y:S01]  /*103b0*/  R2UR UR36, R19 ;  /* 0x00000000132472ca */ /* 0x000fe200000e0000 */
[----:B------:R-:W-:Y:S01]  /*103c0*/  VIADD R13, R13, 0xffffffff ;  /* 0xffffffff0d0d7836 */ /* 0x000fe20000000000 */
[----:B------:R-:W-:Y:S01]  /*103d0*/  R2UR UR24, R5 ;  /* 0x00000000051872ca */ /* 0x000fe200000e0000 */
[----:B------:R-:W-:Y:S01]  /*103e0*/  IMAD R3, R3, 0x2, R7 ;  /* 0x0000000203037824 */ /* 0x000fe200078e0207 */
[----:B------:R-:W-:Y:S01]  /*103f0*/  R2UR UR35, R18 ;  /* 0x00000000122372ca */ /* 0x000fe200000e0000 */
[----:B------:R-:W-:Y:S01]  /*10400*/  UIADD3 UR14, UP0, UR30, 0xf0, URZ ;  /* 0x000000f01e0e7890 */ /* 0x000fe2000ff1e03f */
[----:B------:R-:W-:Y:S01]  /*10410*/  R2UR UR19, R6 ;  /* 0x00000000061372ca */ /* 0x000fe200000e0000 */
[----:B------:R-:W-:Y:S01]  /*10420*/  UIADD3 UR42, UP1, UR30, 0x1f0, URZ ;  /* 0x000001f01e2a7890 */ /* 0x000fe2000ff3e03f */
[----:B------:R-:W-:Y:S01]  /*10430*/  R2UR UR8, R3 ;  /* 0x00000000030872ca */ /* 0x000fe200000e0000 */
[----:B------:R-:W-:Y:S01]  /*10440*/  UIADD3.X UR15, URZ, UR31, URZ, UP0, !UPT ;  /* 0x0000001f3f0f7290 */ /* 0x000fe200087fe43f */
[----:B------:R-:W-:Y:S01]  /*10450*/  ISETP.GT.AND P2, PT, R13, 0x1, PT ;  /* 0x000000010d00780c */ /* 0x000fe20003f44270 */
[----:B------:R-:W-:Y:S01]  /*10460*/  UIADD3 UR26, UR34, 0x40, URZ ;  /* 0x00000040221a7890 */ /* 0x000fe2000fffe03f */
[----:B------:R-:W-:Y:S01]  /*10470*/  VIADD R4, R4, 0x1 ;  /* 0x0000000104047836 */ /* 0x000fe20000000000 */
[----:B------:R-:W-:Y:S01]  /*10480*/  UIADD3.X UR43, URZ, UR31, URZ, UP1, !UPT ;  /* 0x0000001f3f2b7290 */ /* 0x000fe20008ffe43f */
[----:B------:R-:W-:Y:S01]  /*10490*/  VIADD R12, R12, 0x80 ;  /* 0x000000800c0c7836 */ /* 0x000fe20000000000 */
[----:B------:R-:W-:-:S02]  /*104a0*/  UIADD3 UR32, UR24, 0x100, URZ ;  /* 0x0000010018207890 */ /* 0x000fc4000fffe03f */
[----:B------:R-:W-:Y:S01]  /*104b0*/  UIADD3 UR24, UR24, 0x2100, URZ ;  /* 0x0000210018187890 */ /* 0x000fe2000fffe03f */
[----:B------:R-:W-:Y:S01]  /*104c0*/  ISETP.NE.AND P1, PT, R4, 0x2, PT ;  /* 0x000000020400780c */ /* 0x000fe20003f25270 */
[----:B------:R-:W-:Y:S01]  /*104d0*/  UMOV UR22, 0x0 ;  /* 0x0000000000167882 */ /* 0x000fe20000000000 */
[----:B------:R-:W-:Y:S01]  /*104e0*/  UMOV UR23, 0x10000000 ;  /* 0x1000000000177882 */ /* 0x000fe20000000000 */
[----:B------:R-:W-:Y:S01]  /*104f0*/  UIADD3 UR16, UR8, 0x8100, URZ ;  /* 0x0000810008107890 */ /* 0x000fe2000fffe03f */
[----:B------:R-:W-:Y:S01]  /*10500*/  SEL R3, RZ, 0x1, P1 ;  /* 0x00000001ff037807 */ /* 0x000fe20000800000 */
[----:B------:R-:W-:Y:S01]  /*10510*/  UIADD3 UR8, UR8, 0xf900, URZ ;  /* 0x0000f90008087890 */ /* 0x000fe2000fffe03f */
[----:B------:R0:W-:Y:S01]  /*10520*/  UTMALDG.3D [UR32], [UR14], desc[UR22] ;  /* 0x000016200e0075b4 */ /* 0x0001e20008011000 */
[----:B------:R-:W-:Y:S01]  /*10530*/  UMOV UR25, UR33 ;  /* 0x0000002100197c82 */ /* 0x000fe20008000000 */
[----:B------:R-:W-:Y:S01]  /*10540*/  UMOV UR28, UR36 ;  /* 0x00000024001c7c82 */ /* 0x000fe20008000000 */
[----:B------:R-:W-:Y:S01]  /*10550*/  UMOV UR27, UR35 ;  /* 0x00000023001b7c82 */ /* 0x000fe20008000000 */
[----:B------:R-:W-:Y:S01]  /*10560*/  UMOV UR7, 0x30000 ;  /* 0x0003000000077882 */ /* 0x000fe20000000000 */
[----:B------:R-:W-:Y:S01]  /*10570*/  UMOV UR17, UR33 ;  /* 0x0000002100117c82 */ /* 0x000fe20008000000 */
[----:B------:R-:W-:Y:S01]  /*10580*/  UMOV UR18, UR34 ;  /* 0x0000002200127c82 */ /* 0x000fe20008000000 */
[----:B------:R-:W-:Y:S01]  /*10590*/  UMOV UR20, UR36 ;  /* 0x0000002400147c82 */ /* 0x000fe20008000000 */
[----:B------:R-:W-:Y:S01]  /*105a0*/  UMOV UR9, UR33 ;  /* 0x0000002100097c82 */ /* 0x000fe20008000000 */
[----:B------:R-:W-:Y:S01]  /*105b0*/  UMOV UR11, UR19 ;  /* 0x00000013000b7c82 */ /* 0x000fe20008000000 */
[----:B------:R-:W-:Y:S01]  /*105c0*/  UMOV UR12, UR36 ;  /* 0x00000024000c7c82 */ /* 0x000fe20008000000 */
[----:B------:R0:W-:Y:S01]  /*105d0*/  UTMALDG.3D [UR24], [UR14], desc[UR22] ;  /* 0x000016180e0075b4 */ /* 0x0001e20008011000 */
[----:B------:R-:W-:Y:S01]  /*105e0*/  UMOV UR10, UR26 ;  /* 0x0000001a000a7c82 */ /* 0x000fe20008000000 */
[----:B------:R-:W-:-:S02]  /*105f0*/  LOP3.LUT R2, R2, R3, RZ, 0x3c, !PT ;  /* 0x0000000302027212 */ /* 0x000fc400078e3cff */
[----:B------:R-:W-:Y:S01]  /*10600*/  SEL R4, R4, RZ, P1 ;  /* 0x000000ff04047207 */ /* 0x000fe20000800000 */
[----:B------:R0:W-:Y:S01]  /*10610*/  UTMALDG.3D.MULTICAST [UR16], [UR42], UR7, desc[UR22] ;  /* 0x000016102a0073b4 */ /* 0x0001e20008011807 */
[----:B------:R0:W-:Y:S02]  /*10620*/  UTMALDG.3D.MULTICAST [UR8], [UR42], UR7, desc[UR22] ;  /* 0x000016082a0073b4 */ /* 0x0001e40008011807 */
[----:B0-----:R-:W-:Y:S05]  /*10630*/  @P2 BRA `(.L_x_285) ;  /* 0xfffffffc00082947 */ /* 0x001fea000383ffff */
.L_x_281:
[----:B------:R-:W-:Y:S05]  /*10640*/  BSYNC B1 ;  /* 0x0000000000017941 */ /* 0x000fea0003800000 */
.L_x_280:
[----:B------:R-:W-:Y:S01]  /*10650*/  LOP3.LUT P4, RZ, R9, 0xff, RZ, 0xc0, !PT ;  /* 0x000000ff09ff7812 */ /* 0x000fe2000788c0ff */
[----:B------:R-:W-:Y:S01]  /*10660*/  VIADD R0, R0, UR37 ;  /* 0x0000002500007c36 */ /* 0x000fe20008000000 */
[----:B------:R-:W-:Y:S01]  /*10670*/  ULDC.64 UR8, c[0x0][0x650] ;  /* 0x0001940000087ab9 */ /* 0x000fe20000000a00 */
[----:B------:R-:W-:Y:S01]  /*10680*/  BSSY B1, `(.L_x_286) ;  /* 0x000006f000017945 */ /* 0x000fe20003800000 */
[----:B------:R-:W-:Y:S01]  /*10690*/  IMAD.MOV.U32 R18, RZ, RZ, -0x1 ;  /* 0xffffffffff127424 */ /* 0x000fe200078e00ff */
[----:B------:R-:W-:Y:S01]  /*106a0*/  PRMT R9, RZ, 0x7610, R9 ;  /* 0x00007610ff097816 */ /* 0x000fe20000000009 */
[----:B------:R-:W-:Y:S01]  /*106b0*/  IMAD.MOV.U32 R19, RZ, RZ, -0x1 ;  /* 0xffffffffff137424 */ /* 0x000fe200078e00ff */
[C---:B------:R-:W-:Y:S02]  /*106c0*/  ISETP.GT.U32.AND P1, PT, R0.reuse, 0x1, PT ;  /* 0x000000010000780c */ /* 0x040fe40003f24070 */
[----:B------:R-:W-:Y:S02]  /*106d0*/  SHF.R.U32.HI R2, RZ, 0x1, R0 ;  /* 0x00000001ff027819 */ /* 0x000fe40000011600 */
[----:B------:R-:W-:-:S02]  /*106e0*/  LOP3.LUT R0, R0, 0x1, RZ, 0xc0, !PT ;  /* 0x0000000100007812 */ /* 0x000fc400078ec0ff */
[----:B------:R-:W0:Y:S01]  /*106f0*/  @P4 S2R R4, SR_CgaCtaId ;  /* 0x0000000000044919 */ /* 0x000e220000008800 */
[----:B------:R-:W-:Y:S02]  /*10700*/  @P4 MOV R3, 0x400 ;  /* 0x0000040000034802 */ /* 0x000fe40000000f00 */
[----:B------:R-:W-:-:S04]  /*10710*/  LOP3.LUT R2, R2, 0x1, RZ, 0xc0, !PT ;  /* 0x0000000102027812 */ /* 0x000fc800078ec0ff */
[----:B------:R-:W-:Y:S02]  /*10720*/  ISETP.NE.U32.AND P2, PT, R2, 0x1, PT ;  /* 0x000000010200780c */ /* 0x000fe40003f45070 */
[----:B0-----:R-:W-:Y:S01]  /*10730*/  @P4 LEA R3, R4, R3, 0x18 ;  /* 0x0000000304034211 */ /* 0x001fe200078ec0ff */
[----:B------:R-:W-:-:S03]  /*10740*/  IMAD.U32 R4, RZ, RZ, UR37 ;  /* 0x00000025ff047e24 */ /* 0x000fc6000f8e00ff */
[----:B------:R0:W-:Y:S01]  /*10750*/  @P4 SYNCS.ARRIVE.TRANS64.A1T0 RZ, [R3+URZ+0x58], RZ ;  /* 0x000058ff03ff49a7 */ /* 0x0001e2000810003f */
[----:B------:R-:W-:Y:S02]  /*10760*/  IADD3 R16, P4, R16, UR48, RZ ;  /* 0x0000003010107c10 */ /* 0x000fe4000ff9e0ff */
[----:B------:R-:W-:Y:S02]  /*10770*/  ISETP.LT.U32.AND P1, PT, R4, 0x2, P1 ;  /* 0x000000020400780c */ /* 0x000fe40000f21070 */
[----:B------:R-:W-:Y:S02]  /*10780*/  IADD3.X R17, R17, UR39, RZ, P4, !PT ;  /* 0x0000002711117c10 */ /* 0x000fe4000a7fe4ff */
[----:B------:R-:W-:Y:S02]  /*10790*/  ISETP.GE.U32.AND P4, PT, R16, UR8, PT ;  /* 0x0000000810007c0c */ /* 0x000fe4000bf86070 */
[----:B0-----:R-:W-:Y:S02]  /*107a0*/  SEL R3, RZ, 0x1, !P1 ;  /* 0x00000001ff037807 */ /* 0x001fe40004800000 */
[----:B------:R-:W-:-:S02]  /*107b0*/  ISETP.GE.U32.AND.EX P1, PT, R17, UR9, PT, P4 ;  /* 0x0000000911007c0c */ /* 0x000fc4000bf26140 */
[----:B------:R-:W-:-:S04]  /*107c0*/  ISETP.GT.U32.AND P2, PT, R4, 0x1, !P2 ;  /* 0x000000010400780c */ /* 0x000fc80005744070 */
[----:B------:R-:W-:-:S04]  /*107d0*/  SEL R2, RZ, 0x1, !P2 ;  /* 0x00000001ff027807 */ /* 0x000fc80005000000 */
[--C-:B------:R-:W-:Y:S01]  /*107e0*/  LOP3.LUT R8, R2, R8, R3.reuse, 0x96, !PT ;  /* 0x0000000802087212 */ /* 0x100fe200078e9603 */
[----:B------:R-:W-:Y:S01]  /*107f0*/  IMAD.MOV.U32 R2, RZ, RZ, -0x1 ;  /* 0xffffffffff027424 */ /* 0x000fe200078e00ff */
[----:B------:R-:W-:Y:S01]  /*10800*/  PRMT R3, RZ, 0x7610, R3 ;  /* 0x00007610ff037816 */ /* 0x000fe20000000003 */
[----:B------:R-:W-:Y:S06]  /*10810*/  @P1 BRA `(.L_x_287) ;  /* 0x0000000400541947 */ /* 0x000fec0003800000 */
[----:B------:R-:W0:Y:S01]  /*10820*/  S2UR UR7, SR_CTAID.X ;  /* 0x00000000000779c3 */ /* 0x000e220000002500 */
[----:B------:R-:W-:Y:S01]  /*10830*/  ULDC.64 UR8, c[0x0][0x628] ;  /* 0x00018a0000087ab9 */ /* 0x000fe20000000a00 */
[----:B------:R-:W-:Y:S01]  /*10840*/  ULDC UR10, c[0x0][0x150] ;  /* 0x00005400000a7ab9 */ /* 0x000fe20000000800 */
[----:B------:R-:W-:Y:S01]  /*10850*/  ISETP.NE.U32.AND P1, PT, RZ, UR8, PT ;  /* 0x00000008ff007c0c */ /* 0x000fe2000bf25070 */
[----:B------:R-:W-:Y:S01]  /*10860*/  ULDC UR11, c[0x0][0x630] ;  /* 0x00018c00000b7ab9 */ /* 0x000fe20000000800 */
[----:B------:R-:W-:Y:S01]  /*10870*/  ULDC UR14, c[0x0][0x154] ;  /* 0x00005500000e7ab9 */ /* 0x000fe20000000800 */
[----:B------:R-:W-:Y:S01]  /*10880*/  IMAD.MOV.U32 R2, RZ, RZ, R16 ;  /* 0x000000ffff027224 */ /* 0x000fe200078e0010 */
[----:B------:R-:W-:Y:S01]  /*10890*/  ISETP.NE.AND.EX P1, PT, RZ, UR9, PT, P1 ;  /* 0x00000009ff007c0c */ /* 0x000fe2000bf25310 */
[----:B------:R-:W1:Y:S01]  /*108a0*/  S2UR UR12, SR_CTAID.Y ;  /* 0x00000000000c79c3 */ /* 0x000e620000002600 */
[----:B0-----:R-:W-:-:S05]  /*108b0*/  I2FP.F32.U32 R3, UR7 ;  /* 0x0000000700037c45 */ /* 0x001fca0008201000 */
[----:B------:R-:W-:Y:S01]  /*108c0*/  FMUL R10, R3, UR10 ;  /* 0x0000000a030a7c20 */ /* 0x000fe20008400000 */
[----:B------:R-:W-:-:S05]  /*108d0*/  IMAD.MOV.U32 R3, RZ, RZ, R17 ;  /* 0x000000ffff037224 */ /* 0x000fca00078e0011 */
[----:B------:R-:W-:Y:S05]  /*108e0*/  @!P1 BRA `(.L_x_288) ;  /* 0x0000000000289947 */ /* 0x000fea0003800000 */
[----:B------:R-:W-:Y:S02]  /*108f0*/  ULDC UR10, c[0x0][0x634] ;  /* 0x00018d00000a7ab9 */ /* 0x000fe40000000800 */
[----:B------:R-:W-:-:S05]  /*10900*/  IADD3 R7, P1, R16, UR10, RZ ;  /* 0x0000000a10077c10 */ /* 0x000fca000ff3e0ff */
[----:B------:R-:W-:-:S04]  /*10910*/  IMAD.X R13, RZ, RZ, R17, P1 ;  /* 0x000000ffff0d7224 */ /* 0x000fc800008e0611 */
[----:B------:R-:W-:-:S04]  /*10920*/  IMAD.WIDE.U32 R4, R13, UR8, RZ ;  /* 0x000000080d047c25 */ /* 0x000fc8000f8e00ff */
[----:B------:R-:W-:-:S04]  /*10930*/  IMAD.WIDE.U32 R4, P1, R7, UR9, R4 ;  /* 0x0000000907047c25 */ /* 0x000fc8000f820004 */
[----:B------:R-:W-:-:S04]  /*10940*/  IMAD.WIDE.U32 R6, R7, UR8, RZ ;  /* 0x0000000807067c25 */ /* 0x000fc8000f8e00ff */
[----:B------:R-:W-:Y:S01]  /*10950*/  IMAD.X R3, RZ, RZ, RZ, P1 ;  /* 0x000000ffff037224 */ /* 0x000fe200008e06ff */
[----:B------:R-:W-:Y:S01]  /*10960*/  IADD3 RZ, P1, R7, R4, RZ ;  /* 0x0000000407ff7210 */ /* 0x000fe20007f3e0ff */
[----:B------:R-:W-:-:S04]  /*10970*/  IMAD.MOV.U32 R2, RZ, RZ, R5 ;  /* 0x000000ffff027224 */ /* 0x000fc800078e0005 */
[----:B------:R-:W-:-:S08]  /*10980*/  IMAD.WIDE.U32.X R2, R13, UR9, R2, P1 ;  /* 0x000000090d027c25 */ /* 0x000fd000088e0402 */
.L_x_288:
[--C-:B------:R-:W-:Y:S01]  /*10990*/  SHF.R.U64 R19, R2, UR11, R3.reuse ;  /* 0x0000000b02137c19 */ /* 0x100fe20008001203 */
[----:B------:R-:W0:Y:S01]  /*109a0*/  F2I.U32.TRUNC.NTZ R10, R10 ;  /* 0x0000000a000a7305 */ /* 0x000e22000020f000 */
[----:B------:R-:W-:Y:S01]  /*109b0*/  SHF.R.U32.HI R2, RZ, UR11, R3 ;  /* 0x0000000bff027c19 */ /* 0x000fe20008011603 */
[----:B------:R-:W-:Y:S01]  /*109c0*/  ULDC.64 UR8, c[0x0][0x620] ;  /* 0x0001880000087ab9 */ /* 0x000fe20000000a00 */
[----:B------:R-:W-:Y:S01]  /*109d0*/  IADD3 R5, P1, RZ, -R19, RZ ;  /* 0x80000013ff057210 */ /* 0x000fe20007f3e0ff */
[----:B------:R-:W-:Y:S01]  /*109e0*/  ULDC UR11, c[0x0][0x658] ;  /* 0x00019600000b7ab9 */ /* 0x000fe20000000800 */
[----:B-1----:R-:W-:Y:S01]  /*109f0*/  I2FP.F32.U32 R4, UR12 ;  /* 0x0000000c00047c45 */ /* 0x002fe20008201000 */
[----:B------:R-:W-:Y:S02]  /*10a00*/  ULDC UR16, c[0x0][0x648] ;  /* 0x0001920000107ab9 */ /* 0x000fe40000000800 */
[----:B------:R-:W-:Y:S02]  /*10a10*/  IMAD.X R2, RZ, RZ, ~R2, P1 ;  /* 0x000000ffff027224 */ /* 0x000fe400008e0e02 */
[----:B------:R-:W-:Y:S01]  /*10a20*/  FMUL R6, R4, UR14 ;  /* 0x0000000e04067c20 */ /* 0x000fe20008400000 */
[----:B------:R-:W-:Y:S01]  /*10a30*/  ULDC.64 UR14, c[0x0][0x640] ;  /* 0x00019000000e7ab9 */ /* 0x000fe20000000a00 */
[----:B------:R-:W-:Y:S01]  /*10a40*/  IMAD R4, R2, UR8, RZ ;  /* 0x0000000802047c24 */ /* 0x000fe2000f8e02ff */
[----:B------:R-:W-:Y:S01]  /*10a50*/  ISETP.NE.U32.AND P1, PT, RZ, UR14, PT ;  /* 0x0000000eff007c0c */ /* 0x000fe2000bf25070 */
[C---:B------:R-:W-:Y:S01]  /*10a60*/  IMAD.WIDE.U32 R2, R5.reuse, UR8, R16 ;  /* 0x0000000805027c25 */ /* 0x040fe2000f8e0010 */
[----:B0-----:R-:W-:Y:S01]  /*10a70*/  R2UR UR8, R10 ;  /* 0x000000000a0872ca */ /* 0x001fe200000e0000 */
[----:B------:R-:W0:Y:S01]  /*10a80*/  F2I.U32.TRUNC.NTZ R6, R6 ;  /* 0x0000000600067305 */ /* 0x000e22000020f000 */
[----:B------:R-:W1:Y:S01]  /*10a90*/  LDC R10, c[0x0][0x610] ;  /* 0x00018400ff0a7b82 */ /* 0x000e620000000800 */
[----:B------:R-:W-:Y:S01]  /*10aa0*/  IMAD R5, R5, UR9, R4 ;  /* 0x0000000905057c24 */ /* 0x000fe2000f8e0204 */
[----:B------:R-:W-:Y:S01]  /*10ab0*/  ULDC UR9, c[0x0][0x618] ;  /* 0x0001860000097ab9 */ /* 0x000fe20000000800 */
[----:B------:R-:W-:-:S02]  /*10ac0*/  ISETP.NE.AND.EX P1, PT, RZ, UR15, PT, P1 ;  /* 0x0000000fff007c0c */ /* 0x000fc4000bf25310 */
[----:B------:R-:W-:-:S05]  /*10ad0*/  IMAD.IADD R3, R3, 0x1, R5 ;  /* 0x0000000103037824 */ /* 0x000fca00078e0205 */
[--C-:B------:R-:W-:Y:S02]  /*10ae0*/  SHF.R.U64 R12, R2, UR9, R3.reuse ;  /* 0x00000009020c7c19 */ /* 0x100fe40008001203 */
[----:B------:R-:W-:Y:S01]  /*10af0*/  SHF.R.U32.HI R3, RZ, UR9, R3 ;  /* 0x00000009ff037c19 */ /* 0x000fe20008011603 */
[----:B------:R-:W-:Y:S01]  /*10b00*/  ULDC UR9, c[0x0][0x608] ;  /* 0x0001820000097ab9 */ /* 0x000fe20000000800 */
[----:B0-----:R-:W-:Y:S02]  /*10b10*/  R2UR UR10, R6 ;  /* 0x00000000060a72ca */ /* 0x001fe400000e0000 */
[--C-:B------:R-:W-:Y:S02]  /*10b20*/  SHF.R.U64 R14, R12, UR9, R3.reuse ;  /* 0x000000090c0e7c19 */ /* 0x100fe40008001203 */
[----:B------:R-:W-:Y:S01]  /*10b30*/  SHF.R.U32.HI R3, RZ, UR9, R3 ;  /* 0x00000009ff037c19 */ /* 0x000fe20008011603 */
[----:B------:R-:W-:-:S03]  /*10b40*/  UIADD3 UR9, -UR8, URZ, URZ ;  /* 0x0000003f08097290 */ /* 0x000fc6000fffe13f */
[--C-:B------:R-:W-:Y:S01]  /*10b50*/  SHF.R.U64 R15, R14, UR11, R3.reuse ;  /* 0x0000000b0e0f7c19 */ /* 0x100fe20008001203 */
[----:B------:R-:W-:Y:S01]  /*10b60*/  ULDC UR8, c[0x0][0x144] ;  /* 0x0000510000087ab9 */ /* 0x000fe20000000800 */
[----:B------:R-:W-:-:S03]  /*10b70*/  SHF.R.U32.HI R3, RZ, UR11, R3 ;  /* 0x0000000bff037c19 */ /* 0x000fc60008011603 */
[----:B------:R-:W-:Y:S01]  /*10b80*/  IMAD.MOV.U32 R2, RZ, RZ, R15 ;  /* 0x000000ffff027224 */ /* 0x000fe200078e000f */
[----:B------:R-:W-:Y:S06]  /*10b90*/  @!P1 BRA `(.L_x_289) ;  /* 0x0000000000289947 */ /* 0x000fec0003800000 */
        /* <DEDUP_REMOVED lines=10> */
.L_x_289:
[----:B------:R-:W-:Y:S01]  /*10c40*/  UISETP.NE.AND UP0, UPT, UR38, URZ, UPT ;  /* 0x0000003f2600728c */ /* 0x000fe2000bf05270 */
[----:B------:R-:W-:Y:S01]  /*10c50*/  SHF.R.U64 R3, R2, UR16, R3 ;  /* 0x0000001002037c19 */ /* 0x000fe20008001203 */
[----:B------:R-:W-:Y:S01]  /*10c60*/  UIADD3 UR10, -UR10, URZ, URZ ;  /* 0x0000003f0a0a7290 */ /* 0x000fe2000fffe13f */
[----:B------:R-:W-:Y:S01]  /*10c70*/  LOP3.LUT R2, R14, UR6, RZ, 0xc0, !PT ;  /* 0x000000060e027c12 */ /* 0x000fe2000f8ec0ff */
[----:B------:R-:W-:Y:S01]  /*10c80*/  UIMAD UR7, UR8, UR9, UR7 ;  /* 0x00000009080772a4 */ /* 0x000fe2000f8e0207 */
[----:B------:R-:W-:Y:S01]  /*10c90*/  LOP3.LUT R5, R12, UR4, RZ, 0xc0, !PT ;  /* 0x000000040c057c12 */ /* 0x000fe2000f8ec0ff */
[----:B------:R-:W-:Y:S01]  /*10ca0*/  IMAD.MOV R4, RZ, RZ, -R3 ;  /* 0x000000ffff047224 */ /* 0x000fe200078e0a03 */
[----:B------:R-:W-:Y:S01]  /*10cb0*/  ULDC UR8, c[0x0][0x148] ;  /* 0x0000520000087ab9 */ /* 0x000fe20000000800 */
[----:B------:R-:W-:Y:S01]  /*10cc0*/  IMAD R3, R3, UR5, R2 ;  /* 0x0000000503037c24 */ /* 0x000fe2000f8e0202 */
[----:B------:R-:W-:Y:S02]  /*10cd0*/  PLOP3.LUT P1, PT, PT, PT, UP0, 0x80, 0x0 ;  /* 0x000000000000781c */ /* 0x000fe40003f2f008 */
[----:B------:R-:W-:-:S03]  /*10ce0*/  @UP0 UIMAD UR7, UR8, UR10, UR12 ;  /* 0x0000000a080702a4 */ /* 0x000fc6000f8e020c */
[----:B------:R-:W-:Y:S02]  /*10cf0*/  ULDC UR8, c[0x0][0x638] ;  /* 0x00018e0000087ab9 */ /* 0x000fe40000000800 */
[----:B------:R-:W-:Y:S02]  /*10d00*/  IMAD R2, R4, UR8, R15 ;  /* 0x0000000804027c24 */ /* 0x000fe4000f8e020f */
[----:B-1----:R-:W-:Y:S01]  /*10d10*/  IMAD R10, R3, R10, UR7 ;  /* 0x00000007030a7e24 */ /* 0x002fe2000f8e020a */
[----:B------:R-:W-:Y:S01]  /*10d20*/  ULDC UR7, c[0x0][0x600] ;  /* 0x0001800000077ab9 */ /* 0x000fe20000000800 */
[----:B------:R-:W-:Y:S02]  /*10d30*/  IMAD.MOV.U32 R3, RZ, RZ, 0x1 ;  /* 0x00000001ff037424 */ /* 0x000fe400078e00ff */
[----:B------:R-:W-:-:S05]  /*10d40*/  IMAD R5, R2, UR7, R5 ;  /* 0x0000000702057c24 */ /* 0x000fca000f8e0205 */
[----:B------:R-:W-:Y:S02]  /*10d50*/  SEL R2, R5, R10, !P1 ;  /* 0x0000000a05027207 */ /* 0x000fe40004800000 */
[----:B------:R-:W-:-:S07]  /*10d60*/  SEL R18, R10, R5, !P1 ;  /* 0x000000050a127207 */ /* 0x000fce0004800000 */
.L_x_287:
[----:B------:R-:W-:Y:S05]  /*10d70*/  BSYNC B1 ;  /* 0x0000000000017941 */ /* 0x000fea0003800000 */
.L_x_286:
[----:B------:R-:W-:-:S13]  /*10d80*/  LOP3.LUT P1, RZ, R3, 0xff, RZ, 0xc0, !PT ;  /* 0x000000ff03ff7812 */ /* 0x000fda000782c0ff */
[----:B------:R-:W-:Y:S05]  /*10d90*/  @P1 BRA `(.L_x_290) ;  /* 0xfffffff000f81947 */ /* 0x000fea000383ffff */
[----:B------:R-:W-:Y:S05]  /*10da0*/  BSYNC B0 ;  /* 0x0000000000007941 */ /* 0x000fea0003800000 */
.L_x_278:
[----:B------:R-:W-:-:S03]  /*10db0*/  UMOV UR7, 0xffffffff ;  /* 0xffffffff00077882 */ /* 0x000fc60000000000 */
[----:B------:R-:W-:Y:S05]  /*10dc0*/  BRA.DIV UR7, `(.L_x_291) ;  /* 0x0000000207fc7947 */ /* 0x000fea000b800000 */
[----:B------:R-:W-:-:S13]  /*10dd0*/  ELECT P6, URZ, PT ;  /* 0x00000000003f782f */ /* 0x000fda00038c0000 */
.L_x_305:
[----:B------:R-:W-:Y:S04]  /*10de0*/  BSSY B0, `(.L_x_292) ;  /* 0x000001a000007945 */ /* 0x000fe80003800000 */
[----:B------:R-:W-:Y:S05]  /*10df0*/  @!P6 BRA `(.L_x_293) ;  /* 0x000000000060e947 */ /* 0x000fea0003800000 */
[----:B------:R-:W-:-:S04]  /*10e00*/  ULOP3.LUT UR7, UR40, 0x2, URZ, 0xfc, !UPT ;  /* 0x0000000228077892 */ /* 0x000fc8000f8efc3f */
[----:B------:R-:W-:-:S06]  /*10e10*/  UISETP.NE.AND UP0, UPT, UR7, 0x3, UPT ;  /* 0x000000030700788c */ /* 0x000fcc000bf05270 */
[----:B------:R-:W-:-:S13]  /*10e20*/  PLOP3.LUT P0, PT, PT, PT, UP0, 0x80, 0x0 ;  /* 0x000000000000781c */ /* 0x000fda0003f0f008 */
[----:B------:R-:W-:Y:S05]  /*10e30*/  @!P0 BRA `(.L_x_294) ;  /* 0x0000000000048947 */ /* 0x000fea0003800000 */
[----:B------:R-:W-:Y:S01]  /*10e40*/  BPT.TRAP 0x1 ;  /* 0x000000040000795c */ /* 0x000fe20000300000 */
.L_x_294:
[----:B------:R-:W0:Y:S01]  /*10e50*/  S2R R3, SR_CgaCtaId ;  /* 0x0000000000037919 */ /* 0x000e220000008800 */
[----:B------:R-:W-:-:S04]  /*10e60*/  MOV R2, 0x400 ;  /* 0x0000040000027802 */ /* 0x000fc80000000f00 */
[----:B0-----:R-:W-:Y:S02]  /*10e70*/  LEA R3, R3, R2, 0x18 ;  /* 0x0000000203037211 */ /* 0x001fe400078ec0ff */
[----:B------:R-:W-:-:S03]  /*10e80*/  SHF.L.U32 R2, R8, 0x1f, RZ ;  /* 0x0000001f08027819 */ /* 0x000fc600000006ff */
[----:B------:R-:W-:-:S04]  /*10e90*/  VIADD R3, R3, 0x10 ;  /* 0x0000001003037836 */ /* 0x000fc80000000000 */
[C---:B------:R-:W-:Y:S02]  /*10ea0*/  IMAD R7, R0.reuse, 0x8, R3 ;  /* 0x0000000800077824 */ /* 0x040fe400078e0203 */
[----:B------:R-:W-:Y:S02]  /*10eb0*/  VIADD R0, R0, 0x1 ;  /* 0x0000000100007836 */ /* 0x000fe40000000000 */
[----:B------:R-:W0:Y:S03]  /*10ec0*/  SYNCS.PHASECHK.TRANS64.TRYWAIT P0, [R7+URZ], R2 ;  /* 0x00000002070075a7 */ /* 0x000e26000800017f */
[----:B------:R-:W-:-:S04]  /*10ed0*/  ISETP.NE.AND P1, PT, R0, 0x2, PT ;  /* 0x000000020000780c */ /* 0x000fc80003f25270 */
[----:B------:R-:W-:Y:S02]  /*10ee0*/  SEL R5, RZ, 0x1, P1 ;  /* 0x00000001ff057807 */ /* 0x000fe40000800000 */
[----:B------:R-:W-:Y:S02]  /*10ef0*/  SEL R0, R0, RZ, P1 ;  /* 0x000000ff00007207 */ /* 0x000fe40000800000 */
[----:B------:R-:W-:Y:S01]  /*10f00*/  LOP3.LUT R5, R8, R5, RZ, 0x3c, !PT ;  /* 0x0000000508057212 */ /* 0x000fe200078e3cff */
[----:B0-----:R-:W-:Y:S06]  /*10f10*/  @!P0 BRA `(.L_x_295) ;  /* 0x0000000000c88947 */ /* 0x001fec0003800000 */
.L_x_306:
[----:B------:R-:W-:Y:S01]  /*10f20*/  IMAD R3, R0, 0x8, R3 ;  /* 0x0000000800037824 */ /* 0x000fe200078e0203 */
[----:B------:R-:W-:-:S07]  /*10f30*/  SHF.L.U32 R0, R5, 0x1f, RZ ;  /* 0x0000001f05007819 */ /* 0x000fce00000006ff */
.L_x_296:
[----:B-1----:R1:W2:Y:S02]  /*10f40*/  SYNCS.PHASECHK.TRANS64.TRYWAIT P0, [R3+URZ], R0 ;  /* 0x00000000030075a7 */ /* 0x0022a4000800017f */
[----:B--2---:R-:W-:Y:S05]  /*10f50*/  @!P0 NANOSLEEP.SYNCS 0x989680 ;  /* 0x009896800000895d */ /* 0x004fea0003900000 */
[----:B------:R-:W2:Y:S02]  /*10f60*/  @!P0 SYNCS.PHASECHK.TRANS64 P0, [R3+URZ], R0 ;  /* 0x00000000030085a7 */ /* 0x000ea4000800007f */
[----:B--2---:R-:W-:Y:S05]  /*10f70*/  @!P0 BRA `(.L_x_296) ;  /* 0xfffffffc00f08947 */ /* 0x004fea000383ffff */
.L_x_293:
[----:B------:R-:W-:Y:S05]  /*10f80*/  BSYNC B0 ;  /* 0x0000000000007941 */ /* 0x000fea0003800000 */
.L_x_292:
[----:B------:R-:W-:Y:S05]  /*10f90*/  EXIT ;  /* 0x000000000000794d */ /* 0x000fea0003800000 */
.L_x_18:
[----:B0-----:R0:W1:Y:S02]  /*10fa0*/  SYNCS.PHASECHK.TRANS64.TRYWAIT P0, [R151+URZ], R0 ;  /* 0x00000000970075a7 */ /* 0x001064000800017f */
[----:B-1----:R-:W-:Y:S05]  /*10fb0*/  @!P0 NANOSLEEP.SYNCS 0x989680 ;  /* 0x009896800000895d */ /* 0x002fea0003900000 */
[----:B------:R-:W1:Y:S02]  /*10fc0*/  @!P0 SYNCS.PHASECHK.TRANS64 P0, [R151+URZ], R0 ;  /* 0x00000000970085a7 */ /* 0x000e64000800007f */
[----:B-1----:R-:W-:Y:S05]  /*10fd0*/  @!P0 BRA `(.L_x_18) ;  /* 0xfffffffc00f08947 */ /* 0x002fea000383ffff */
[----:B------:R-:W-:Y:S05]  /*10fe0*/  BRA `(.L_x_297) ;  /* 0xffffff0400e87947 */ /* 0x000fea000383ffff */
.L_x_23:
[----:B-1----:R1:W2:Y:S02]  /*10ff0*/  SYNCS.PHASECHK.TRANS64.TRYWAIT P1, [R3+URZ], R0 ;  /* 0x00000000030075a7 */ /* 0x0022a4000802017f */
[----:B--2---:R-:W-:Y:S05]  /*11000*/  @!P1 NANOSLEEP.SYNCS 0x989680 ;  /* 0x009896800000995d */ /* 0x004fea0003900000 */
[----:B------:R-:W2:Y:S02]  /*11010*/  @!P1 SYNCS.PHASECHK.TRANS64 P1, [R3+URZ], R0 ;  /* 0x00000000030095a7 */ /* 0x000ea4000802007f */
[----:B--2---:R-:W-:Y:S05]  /*11020*/  @!P1 BRA `(.L_x_23) ;  /* 0xfffffffc00f09947 */ /* 0x004fea000383ffff */
[----:B------:R-:W-:Y:S05]  /*11030*/  BRA `(.L_x_22) ;  /* 0xffffff0800587947 */ /* 0x000fea000383ffff */
.L_x_28:
[----:B-1----:R-:W-:-:S04]  /*11040*/  IMAD.U32 R5, RZ, RZ, UR7 ;  /* 0x00000007ff057e24 */ /* 0x002fc8000f8e00ff */
[----:B------:R1:W2:Y:S03]  /*11050*/  SYNCS.PHASECHK.TRANS64.TRYWAIT P1, [R5+URZ], R4 ;  /* 0x00000004050075a7 */ /* 0x0002a6000802017f */
[----:B--2---:R-:W-:Y:S05]  /*11060*/  @!P1 NANOSLEEP.SYNCS 0x989680 ;  /* 0x009896800000995d */ /* 0x004fea0003900000 */
[----:B------:R-:W2:Y:S02]  /*11070*/  @!P1 SYNCS.PHASECHK.TRANS64 P1, [R5+URZ], R4 ;  /* 0x00000004050095a7 */ /* 0x000ea4000802007f */
[----:B--2---:R-:W-:Y:S05]  /*11080*/  @!P1 BRA `(.L_x_28) ;  /* 0xfffffffc00ec9947 */ /* 0x004fea000383ffff */
[----:B------:R-:W-:Y:S05]  /*11090*/  BRA `(.L_x_27) ;  /* 0xffffff3800507947 */ /* 0x000fea000383ffff */
.L_x_34:
[----:B0-----:R0:W1:Y:S02]  /*110a0*/  SYNCS.PHASECHK.TRANS64.TRYWAIT P0, [R151+URZ+0x10], R0 ;  /* 0x00001000970075a7 */ /* 0x001064000800017f */
[----:B-1----:R-:W-:Y:S05]  /*110b0*/  @!P0 NANOSLEEP.SYNCS 0x989680 ;  /* 0x009896800000895d */ /* 0x002fea0003900000 */
[----:B------:R-:W1:Y:S02]  /*110c0*/  @!P0 SYNCS.PHASECHK.TRANS64 P0, [R151+URZ+0x10], R0 ;  /* 0x00001000970085a7 */ /* 0x000e64000800007f */
[----:B-1----:R-:W-:Y:S05]  /*110d0*/  @!P0 BRA `(.L_x_34) ;  /* 0xfffffffc00f08947 */ /* 0x002fea000383ffff */
[----:B------:R-:W-:Y:S05]  /*110e0*/  BRA `(.L_x_298) ;  /* 0xffffff6800cc7947 */ /* 0x000fea000383ffff */
.L_x_279:
[----:B------:R-:W-:Y:S01]  /*110f0*/  BSSY B1, `(.L_x_299) ;  /* 0x0000006000017945 */ /* 0x000fe20003800000 */
[----:B------:R-:W-:-:S07]  /*11100*/  IMAD.MOV.U32 R15, RZ, RZ, -0x1 ;  /* 0xffffffffff0f7424 */ /* 0x000fce00078e00ff */
[----:B-----5:R-:W-:Y:S05]  /*11110*/  WARPSYNC.COLLECTIVE R15, `(.L_x_300) ;  /* 0x000000000f0c7348 */ /* 0x020fea0003c00000 */
[----:B------:R-:W-:Y:S02]  /*11120*/  ELECT P6, UR62, PT ;  /* 0x00000000003e782f */ /* 0x000fe400038c0000 */
[----:B------:R-:W-:Y:S01]  /*11130*/  MOV R14, UR62 ;  /* 0x0000003e000e7c02 */ /* 0x000fe20008000f00 */
[----:B-----5:R-:W-:Y:S10]  /*11140*/  ENDCOLLECTIVE ;  /* 0x000000000000791b */ /* 0x020ff40003800000 */
.L_x_300:
[----:B------:R-:W-:Y:S05]  /*11150*/  BSYNC B1 ;  /* 0x0000000000017941 */ /* 0x000fea0003800000 */
.L_x_299:
[----:B------:R-:W-:Y:S05]  /*11160*/  BRA `(.L_x_301) ;  /* 0xfffffff000107947 */ /* 0x000fea000383ffff */
.L_x_282:
[----:B0-----:R0:W1:Y:S02]  /*11170*/  SYNCS.PHASECHK.TRANS64.TRYWAIT P1, [R10+URZ+0x10], R3 ;  /* 0x000010030a0075a7 */ /* 0x001064000802017f */
[----:B-1----:R-:W-:Y:S05]  /*11180*/  @!P1 NANOSLEEP.SYNCS 0x989680 ;  /* 0x009896800000995d */ /* 0x002fea0003900000 */
[----:B------:R-:W1:Y:S02]  /*11190*/  @!P1 SYNCS.PHASECHK.TRANS64 P1, [R10+URZ+0x10], R3 ;  /* 0x000010030a0095a7 */ /* 0x000e64000802007f */
[----:B-1----:R-:W-:Y:S05]  /*111a0*/  @!P1 BRA `(.L_x_282) ;  /* 0xfffffffc00f09947 */ /* 0x002fea000383ffff */
[----:B------:R-:W-:Y:S05]  /*111b0*/  BRA `(.L_x_302) ;  /* 0xfffffff000487947 */ /* 0x000fea000383ffff */
.L_x_291:
[----:B------:R-:W-:Y:S01]  /*111c0*/  BSSY B0, `(.L_x_303) ;  /* 0x0000006000007945 */ /* 0x000fe20003800000 */
[----:B------:R-:W-:-:S07]  /*111d0*/  IMAD.MOV.U32 R15, RZ, RZ, -0x1 ;  /* 0xffffffffff0f7424 */ /* 0x000fce00078e00ff */
[----:B-----5:R-:W-:Y:S05]  /*111e0*/  WARPSYNC.COLLECTIVE R15, `(.L_x_304) ;  /* 0x000000000f0c7348 */ /* 0x020fea0003c00000 */
[----:B------:R-:W-:Y:S02]  /*111f0*/  ELECT P6, UR62, PT ;  /* 0x00000000003e782f */ /* 0x000fe400038c0000 */
[----:B------:R-:W-:Y:S01]  /*11200*/  MOV R14, UR62 ;  /* 0x0000003e000e7c02 */ /* 0x000fe20008000f00 */
[----:B-----5:R-:W-:Y:S10]  /*11210*/  ENDCOLLECTIVE ;  /* 0x000000000000791b */ /* 0x020ff40003800000 */
.L_x_304:
[----:B------:R-:W-:Y:S05]  /*11220*/  BSYNC B0 ;  /* 0x0000000000007941 */ /* 0x000fea0003800000 */
.L_x_303:
[----:B------:R-:W-:Y:S05]  /*11230*/  BRA `(.L_x_305) ;  /* 0xfffffff800e87947 */ /* 0x000fea000383ffff */
.L_x_295:
[----:B0-----:R0:W1:Y:S02]  /*11240*/  SYNCS.PHASECHK.TRANS64.TRYWAIT P0, [R7+URZ], R2 ;  /* 0x00000002070075a7 */ /* 0x001064000800017f */
[----:B-1----:R-:W-:Y:S05]  /*11250*/  @!P0 NANOSLEEP.SYNCS 0x989680 ;  /* 0x009896800000895d */ /* 0x002fea0003900000 */
[----:B------:R-:W1:Y:S02]  /*11260*/  @!P0 SYNCS.PHASECHK.TRANS64 P0, [R7+URZ], R2 ;  /* 0x00000002070085a7 */ /* 0x000e64000800007f */
[----:B-1----:R-:W-:Y:S05]  /*11270*/  @!P0 BRA `(.L_x_295) ;  /* 0xfffffffc00f08947 */ /* 0x002fea000383ffff */
[----:B------:R-:W-:Y:S05]  /*11280*/  BRA `(.L_x_306) ;  /* 0xfffffffc00247947 */ /* 0x000fea000383ffff */
.L_x_307:
[----:B------:R-:W-:-:S00]  /*11290*/  BRA `(.L_x_307) ;  /* 0xfffffffc00fc7947 */ /* 0x000fc0000383ffff */
[----:B------:R-:W-:-:S00]  /*112a0*/  NOP ;  /* 0x0000000000007918 */ /* 0x000fc00000000000 */
        /* <DEDUP_REMOVED lines=13> */
.L_x_308:


//--------------------- .nv.global.init           --------------------------
	.section	.nv.global.init,"aw",@progbits
.nv.global.init:
	.type		$str$22,@object
	.size		$str$22,($str$23 - $str$22)
$str$22:
        /*0000*/ 	.byte	0x6b, 0x5f, 0x74, 0x69, 0x6c, 0x65, 0x5f, 0x63, 0x6f, 0x75, 0x6e, 0x74, 0x20, 0x3e, 0x3d, 0x20
        /*0010*/ 	.byte	0x31, 0x00
	.type		$str$23,@object
	.size		$str$23,(__unnamed_1 - $str$23)
$str$23:
        /*0012*/ 	.byte	0x2f, 0x74, 0x6d, 0x70, 0x2f, 0x63, 0x75, 0x74, 0x6c, 0x61, 0x73, 0x73, 0x5f, 0x73, 0x77, 0x65
        /*0022*/ 	.byte	0x65, 0x70, 0x5f, 0x73, 0x72, 0x63, 0x2f, 0x69, 0x6e, 0x63, 0x6c, 0x75, 0x64, 0x65, 0x2f, 0x63
        /*0032*/ 	.byte	0x75, 0x74, 0x6c, 0x61, 0x73, 0x73, 0x2f, 0x67, 0x65, 0x6d, 0x6d, 0x2f, 0x63, 0x6f, 0x6c, 0x6c
        /*0042*/ 	.byte	0x65, 0x63, 0x74, 0x69, 0x76, 0x65, 0x2f, 0x73, 0x6d, 0x39, 0x30, 0x5f, 0x6d, 0x6d, 0x61, 0x5f
        /*0052*/ 	.byte	0x74, 0x6d, 0x61, 0x5f, 0x67, 0x6d, 0x6d, 0x61, 0x5f, 0x73, 0x73, 0x5f, 0x77, 0x61, 0x72, 0x70
        /*0062*/ 	.byte	0x73, 0x70, 0x65, 0x63, 0x69, 0x61, 0x6c, 0x69, 0x7a, 0x65, 0x64, 0x2e, 0x68, 0x70, 0x70, 0x00
	.type		__unnamed_1,@object
	.size		__unnamed_1,(.L_0 - __unnamed_1)
__unnamed_1:
        /*0072*/ 	.byte	0x76, 0x6f, 0x69, 0x64, 0x20, 0x63, 0x75, 0x74, 0x6c, 0x61, 0x73, 0x73, 0x3a, 0x3a, 0x67, 0x65
        /* <DEDUP_REMOVED lines=180> */
        /*0bc2*/ 	.byte	0x5d, 0x00
.L_0:


//--------------------- .nv.shared._ZN7cutlass13device_kernelINS_4gemm6kernel13GemmUniversalIN4cute5tupleIJiiiiEEENS1_10collective13CollectiveMmaINS1_34MainloopSm90TmaGmmaWarpSpecializedILi2ENS5_IJNS4_1CILi2EEENSA_ILi1EEESC_EEENS1_32KernelTmaWarpSpecializedPingpongEEENS5_IJNSA_ILi64EEENSA_ILi240EEENSA_ILi128EEEEEENS_6half_tENS5_IJlSC_lEEESK_SL_NS4_8TiledMMAINS4_8MMA_AtomIJNS4_4SM904GMMA25MMA_64x16x16_F32F16F16_SSILNSP_5MajorE0ELSR_0ELNSP_7ScaleInE1ELSS_1EEEEEENS4_6LayoutINS5_IJSC_SC_SC_EEENS5_IJNSA_ILi0EEESX_SX_EEEEENS5_IJNS4_10UnderscoreES10_S10_EEEEENS4_13SM90_TMA_LOADENS4_14ComposedLayoutINS4_7SwizzleILi3ELi4ELi3EEENS4_18smem_ptr_flag_bitsILi16EEENSV_INS5_IJNSA_ILi8EEESG_EEENS5_IJSG_SC_EEEEEEEvNS4_8identityENS4_23SM90_TMA_LOAD_MULTICASTES1D_vS1E_EENS_8epilogue10collective6detail29Sm90TmaWarpSpecializedAdapterINS1I_15DefaultEpilogueISK_SL_SL_NS1H_6thread17LinearCombinationISK_Li1EffLNS1M_9ScaleType4KindE0ELNS_15FloatRoundStyleE2ESK_EENS1_15EpilogueDefaultEEEEEvvEEEEvNT_6ParamsE --------------------------
	.section	.nv.shared._ZN7cutlass13device_kernelINS_4gemm6kernel13GemmUniversalIN4cute5tupleIJiiiiEEENS1_10collective13CollectiveMmaINS1_34MainloopSm90TmaGmmaWarpSpecializedILi2ENS5_IJNS4_1CILi2EEENSA_ILi1EEESC_EEENS1_32KernelTmaWarpSpecializedPingpongEEENS5_IJNSA_ILi64EEENSA_ILi240EEENSA_ILi128EEEEEENS_6half_tENS5_IJlSC_lEEESK_SL_NS4_8TiledMMAINS4_8MMA_AtomIJNS4_4SM904GMMA25MMA_64x16x16_F32F16F16_SSILNSP_5MajorE0ELSR_0ELNSP_7ScaleInE1ELSS_1EEEEEENS4_6LayoutINS5_IJSC_SC_SC_EEENS5_IJNSA_ILi0EEESX_SX_EEEEENS5_IJNS4_10UnderscoreES10_S10_EEEEENS4_13SM90_TMA_LOADENS4_14ComposedLayoutINS4_7SwizzleILi3ELi4ELi3EEENS4_18smem_ptr_flag_bitsILi16EEENSV_INS5_IJNSA_ILi8EEESG_EEENS5_IJSG_SC_EEEEEEEvNS4_8identityENS4_23SM90_TMA_LOAD_MULTICASTES1D_vS1E_EENS_8epilogue10collective6detail29Sm90TmaWarpSpecializedAdapterINS1I_15DefaultEpilogueISK_SL_SL_NS1H_6thread17LinearCombinationISK_Li1EffLNS1M_9ScaleType4KindE0ELNS_15FloatRoundStyleE2ESK_EENS1_15EpilogueDefaultEEEEEvvEEEEvNT_6ParamsE,"aw",@nobits
	.sectionflags	@""
	.align	16
	.zero		1024


//--------------------- .nv.shared.reserved.0     --------------------------
	.section	.nv.shared.reserved.0,"aw",@nobits
	.weak		__nv_reservedSMEM_offset_0_alias
	.size		__nv_reservedSMEM_offset_0_alias, 0, 0
	.other		__nv_reservedSMEM_offset_0_alias,@"STO_CUDA_RESERVED_SHARED STV_DEFAULT"
__nv_reservedSMEM_offset_0_alias:
	.zero		0


//--------------------- .nv.global                --------------------------
	.section	.nv.global,"aw",@nobits
.nv.global:
	.type		_ZN40_INTERNAL_61c037ee_4_k_cu_08e50576_143284cute1_E,@object
	.size		_ZN40_INTERNAL_61c037ee_4_k_cu_08e50576_143284cute1_E,(_ZN40_INTERNAL_61c037ee_4_k_cu_08e50576_143284cuda3std3__45__cpo6cbeginE - _ZN40_INTERNAL_61c037ee_4_k_cu_08e50576_143284cute1_E)
_ZN40_INTERNAL_61c037ee_4_k_cu_08e50576_143284cute1_E:
	.zero		1
	.type		_ZN40_INTERNAL_61c037ee_4_k_cu_08e50576_143284cuda3std3__45__cpo6cbeginE,@object
	.size		_ZN40_INTERNAL_61c037ee_4_k_cu_08e50576_143284cuda3std3__45__cpo6cbeginE,(_ZN40_INTERNAL_61c037ee_4_k_cu_08e50576_143284cuda3std3__48in_placeE - _ZN40_INTERNAL_61c037ee_4_k_cu_08e50576_143284cuda3std3__45__cpo6cbeginE)
_ZN40_INTERNAL_61c037ee_4_k_cu_08e50576_143284cuda3std3__45__cpo6cbeginE:
	.zero		1
	.type		_ZN40_INTERNAL_61c037ee_4_k_cu_08e50576_143284cuda3std3__48in_placeE,@object
	.size		_ZN40_INTERNAL_61c037ee_4_k_cu_08e50576_143284cuda3std3__48in_placeE,(_ZN40_INTERNAL_61c037ee_4_k_cu_08e50576_143284cuda3std6ranges3__45__cpo9iter_moveE - _ZN40_INTERNAL_61c037ee_4_k_cu_08e50576_143284cuda3std3__48in_placeE)
_ZN40_INTERNAL_61c037ee_4_k_cu_08e50576_143284cuda3std3__48in_placeE:
	.zero		1
	.type		_ZN40_INTERNAL_61c037ee_4_k_cu_08e50576_143284cuda3std6ranges3__45__cpo9iter_moveE,@object
	.size		_ZN40_INTERNAL_61c037ee_4_k_cu_08e50576_143284cuda3std6ranges3__45__cpo9iter_moveE,(_ZN40_INTERNAL_61c037ee_4_k_cu_08e50576_143284cuda3std3__45__cpo5beginE - _ZN40_INTERNAL_61c037ee_4_k_cu_08e50576_143284cuda3std6ranges3__45__cpo9iter_moveE)
_ZN40_INTERNAL_61c037ee_4_k_cu_08e50576_143284cuda3std6ranges3__45__cpo9iter_moveE:
	.zero		1
	.type		_ZN40_INTERNAL_61c037ee_4_k_cu_08e50576_143284cuda3std3__45__cpo5beginE,@object
	.size		_ZN40_INTERNAL_61c037ee_4_k_cu_08e50576_143284cuda3std3__45__cpo5beginE,(_ZN40_INTERNAL_61c037ee_4_k_cu_08e50576_143284cuda3std3__442_GLOBAL__N__61c037ee_4_k_cu_08e50576_143286ignoreE - _ZN40_INTERNAL_61c037ee_4_k_cu_08e50576_143284cuda3std3__45__cpo5beginE)
_ZN40_INTERNAL_61c037ee_4_k_cu_08e50576_143284cuda3std3__45__cpo5beginE:
	.zero		1
	.type		_ZN40_INTERNAL_61c037ee_4_k_cu_08e50576_143284cuda3std3__442_GLOBAL__N__61c037ee_4_k_cu_08e50576_143286ignoreE,@object
	.size		_ZN40_INTERNAL_61c037ee_4_k_cu_08e50576_143284cuda3std3__442_GLOBAL__N__61c037ee_4_k_cu_08e50576_143286ignoreE,(_ZN40_INTERNAL_61c037ee_4_k_cu_08e50576_143284cute7productE - _ZN40_INTERNAL_61c037ee_4_k_cu_08e50576_143284cuda3std3__442_GLOBAL__N__61c037ee_4_k_cu_08e50576_143286ignoreE)
_ZN40_INTERNAL_61c037ee_4_k_cu_08e50576_143284cuda3std3__442_GLOBAL__N__61c037ee_4_k_cu_08e50576_143286ignoreE:
	.zero		1
	.type		_ZN40_INTERNAL_61c037ee_4_k_cu_08e50576_143284cute7productE,@object
	.size		_ZN40_INTERNAL_61c037ee_4_k_cu_08e50576_143284cute7productE,(_ZN40_INTERNAL_61c037ee_4_k_cu_08e50576_143284cuda3std3__45__cpo3endE - _ZN40_INTERNAL_61c037ee_4_k_cu_08e50576_143284cute7productE)
_ZN40_INTERNAL_61c037ee_4_k_cu_08e50576_143284cute7productE:
	.zero		1
	.type		_ZN40_INTERNAL_61c037ee_4_k_cu_08e50576_143284cuda3std3__45__cpo3endE,@object
	.size		_ZN40_INTERNAL_61c037ee_4_k_cu_08e50576_143284cuda3std3__45__cpo3endE,(_ZN40_INTERNAL_61c037ee_4_k_cu_08e50576_143284cuda3std3__419piecewise_constructE - _ZN40_INTERNAL_61c037ee_4_k_cu_08e50576_143284cuda3std3__45__cpo3endE)
_ZN40_INTERNAL_61c037ee_4_k_cu_08e50576_143284cuda3std3__45__cpo3endE:
	.zero		1
	.type		_ZN40_INTERNAL_61c037ee_4_k_cu_08e50576_143284cuda3std3__419piecewise_constructE,@object
	.size		_ZN40_INTERNAL_61c037ee_4_k_cu_08e50576_143284cuda3std3__419piecewise_constructE,(_ZN40_INTERNAL_61c037ee_4_k_cu_08e50576_143284cuda3std3__45__cpo4cendE - _ZN40_INTERNAL_61c037ee_4_k_cu_08e50576_143284cuda3std3__419piecewise_constructE)
_ZN40_INTERNAL_61c037ee_4_k_cu_08e50576_143284cuda3std3__419piecewise_constructE:
	.zero		1
	.type		_ZN40_INTERNAL_61c037ee_4_k_cu_08e50576_143284cuda3std3__45__cpo4cendE,@object
	.size		_ZN40_INTERNAL_61c037ee_4_k_cu_08e50576_143284cuda3std3__45__cpo4cendE,(_ZN40_INTERNAL_61c037ee_4_k_cu_08e50576_143284cuda3std6ranges3__45__cpo4swapE - _ZN40_INTERNAL_61c037ee_4_k_cu_08e50576_143284cuda3std3__45__cpo4cendE)
_ZN40_INTERNAL_61c037ee_4_k_cu_08e50576_143284cuda3std3__45__cpo4cendE:
	.zero		1
	.type		_ZN40_INTERNAL_61c037ee_4_k_cu_08e50576_143284cuda3std6ranges3__45__cpo4swapE,@object
	.size		_ZN40_INTERNAL_61c037ee_4_k_cu_08e50576_143284cuda3std6ranges3__45__cpo4swapE,(.L_8 - _ZN40_INTERNAL_61c037ee_4_k_cu_08e50576_143284cuda3std6ranges3__45__cpo4swapE)
_ZN40_INTERNAL_61c037ee_4_k_cu_08e50576_143284cuda3std6ranges3__45__cpo4swapE:
	.zero		1
.L_8:


//--------------------- .nv.constant0._ZN7cutlass13device_kernelINS_4gemm6kernel13GemmUniversalIN4cute5tupleIJiiiiEEENS1_10collective13CollectiveMmaINS1_34MainloopSm90TmaGmmaWarpSpecializedILi2ENS5_IJNS4_1CILi2EEENSA_ILi1EEESC_EEENS1_32KernelTmaWarpSpecializedPingpongEEENS5_IJNSA_ILi64EEENSA_ILi240EEENSA_ILi128EEEEEENS_6half_tENS5_IJlSC_lEEESK_SL_NS4_8TiledMMAINS4_8MMA_AtomIJNS4_4SM904GMMA25MMA_64x16x16_F32F16F16_SSILNSP_5MajorE0ELSR_0ELNSP_7ScaleInE1ELSS_1EEEEEENS4_6LayoutINS5_IJSC_SC_SC_EEENS5_IJNSA_ILi0EEESX_SX_EEEEENS5_IJNS4_10UnderscoreES10_S10_EEEEENS4_13SM90_TMA_LOADENS4_14ComposedLayoutINS4_7SwizzleILi3ELi4ELi3EEENS4_18smem_ptr_flag_bitsILi16EEENSV_INS5_IJNSA_ILi8EEESG_EEENS5_IJSG_SC_EEEEEEEvNS4_8identityENS4_23SM90_TMA_LOAD_MULTICASTES1D_vS1E_EENS_8epilogue10collective6detail29Sm90TmaWarpSpecializedAdapterINS1I_15DefaultEpilogueISK_SL_SL_NS1H_6thread17LinearCombinationISK_Li1EffLNS1M_9ScaleType4KindE0ELNS_15FloatRoundStyleE2ESK_EENS1_15EpilogueDefaultEEEEEvvEEEEvNT_6ParamsE --------------------------
	.section	.nv.constant0._ZN7cutlass13device_kernelINS_4gemm6kernel13GemmUniversalIN4cute5tupleIJiiiiEEENS1_10collective13CollectiveMmaINS1_34MainloopSm90TmaGmmaWarpSpecializedILi2ENS5_IJNS4_1CILi2EEENSA_ILi1EEESC_EEENS1_32KernelTmaWarpSpecializedPingpongEEENS5_IJNSA_ILi64EEENSA_ILi240EEENSA_ILi128EEEEEENS_6half_tENS5_IJlSC_lEEESK_SL_NS4_8TiledMMAINS4_8MMA_AtomIJNS4_4SM904GMMA25MMA_64x16x16_F32F16F16_SSILNSP_5MajorE0ELSR_0ELNSP_7ScaleInE1ELSS_1EEEEEENS4_6LayoutINS5_IJSC_SC_SC_EEENS5_IJNSA_ILi0EEESX_SX_EEEEENS5_IJNS4_10UnderscoreES10_S10_EEEEENS4_13SM90_TMA_LOADENS4_14ComposedLayoutINS4_7SwizzleILi3ELi4ELi3EEENS4_18smem_ptr_flag_bitsILi16EEENSV_INS5_IJNSA_ILi8EEESG_EEENS5_IJSG_SC_EEEEEEEvNS4_8identityENS4_23SM90_TMA_LOAD_MULTICASTES1D_vS1E_EENS_8epilogue10collective6detail29Sm90TmaWarpSpecializedAdapterINS1I_15DefaultEpilogueISK_SL_SL_NS1H_6thread17LinearCombinationISK_Li1EffLNS1M_9ScaleType4KindE0ELNS_15FloatRoundStyleE2ESK_EENS1_15EpilogueDefaultEEEEEvvEEEEvNT_6ParamsE,"a",@progbits
	.sectionflags	@""
	.align	4
.nv.constant0._ZN7cutlass13device_kernelINS_4gemm6kernel13GemmUniversalIN4cute5tupleIJiiiiEEENS1_10collective13CollectiveMmaINS1_34MainloopSm90TmaGmmaWarpSpecializedILi2ENS5_IJNS4_1CILi2EEENSA_ILi1EEESC_EEENS1_32KernelTmaWarpSpecializedPingpongEEENS5_IJNSA_ILi64EEENSA_ILi240EEENSA_ILi128EEEEEENS_6half_tENS5_IJlSC_lEEESK_SL_NS4_8TiledMMAINS4_8MMA_AtomIJNS4_4SM904GMMA25MMA_64x16x16_F32F16F16_SSILNSP_5MajorE0ELSR_0ELNSP_7ScaleInE1ELSS_1EEEEEENS4_6LayoutINS5_IJSC_SC_SC_EEENS5_IJNSA_ILi0EEESX_SX_EEEEENS5_IJNS4_10UnderscoreES10_S10_EEEEENS4_13SM90_TMA_LOADENS4_14ComposedLayoutINS4_7SwizzleILi3ELi4ELi3EEENS4_18smem_ptr_flag_bitsILi16EEENSV_INS5_IJNSA_ILi8EEESG_EEENS5_IJSG_SC_EEEEEEEvNS4_8identityENS4_23SM90_TMA_LOAD_MULTICASTES1D_vS1E_EENS_8epilogue10collective6detail29Sm90TmaWarpSpecializedAdapterINS1I_15DefaultEpilogueISK_SL_SL_NS1H_6thread17LinearCombinationISK_Li1EffLNS1M_9ScaleType4KindE0ELNS_15FloatRoundStyleE2ESK_EENS1_15EpilogueDefaultEEEEEvvEEEEvNT_6ParamsE:
	.zero		1664


//--------------------- SYMBOLS --------------------------

	.type		.nv.reservedSmem.offset0,@object
	.size		.nv.reservedSmem.offset0,0x4
	.type		__assertfail,@function
